//
// Generated by NVIDIA NVVM Compiler
//
// Compiler Build ID: CL-36424714
// Cuda compilation tools, release 13.0, V13.0.88
// Based on NVVM 20.0.0
//

.version 9.0
.target sm_100
.address_size 64

	// .globl	init_curand_states
.global .align 4 .b8 precalc_xorwow_matrix[102400];
.global .align 4 .b8 precalc_xorwow_offset_matrix[102400];
.global .align 4 .b8 mrg32k3aM1[2304];
.global .align 4 .b8 mrg32k3aM2[2304];
.global .align 4 .b8 mrg32k3aM1SubSeq[2016];
.global .align 4 .b8 mrg32k3aM2SubSeq[2016];
.global .align 4 .b8 mrg32k3aM1Seq[2304];
.global .align 4 .b8 mrg32k3aM2Seq[2304];
.const .align 8 .b8 __cr_lgamma_table[72];

.visible .entry init_curand_states(
	.param .u64 .ptr .align 1 init_curand_states_param_0,
	.param .u64 init_curand_states_param_1,
	.param .u32 init_curand_states_param_2
)
{
	.reg .pred 	%p<25>;
	.reg .b32 	%r<414>;
	.reg .b64 	%rd<19>;

	ld.param.u64 	%rd8, [init_curand_states_param_0];
	ld.param.u64 	%rd9, [init_curand_states_param_1];
	ld.param.u32 	%r183, [init_curand_states_param_2];
	mov.u32 	%r184, %ctaid.x;
	mov.u32 	%r185, %ntid.x;
	mov.u32 	%r186, %tid.x;
	mad.lo.s32 	%r1, %r184, %r185, %r186;
	setp.ge.s32 	%p1, %r1, %r183;
	@%p1 bra 	$L__BB0_44;
	cvta.to.global.u64 	%rd10, %rd8;
	cvt.s64.s32 	%rd18, %r1;
	mul.wide.s32 	%rd11, %r1, 48;
	add.s64 	%rd2, %rd10, %rd11;
	cvt.u32.u64 	%r187, %rd9;
	xor.b32  	%r188, %r187, -1429050551;
	mul.lo.s32 	%r189, %r188, 1099087573;
	{ .reg .b32 tmp; mov.b64 {tmp, %r190}, %rd9; }
	xor.b32  	%r191, %r190, -136515619;
	mul.lo.s32 	%r192, %r191, -1703105765;
	add.s32 	%r193, %r189, %r192;
	add.s32 	%r194, %r193, 6615241;
	add.s32 	%r195, %r189, 123456789;
	st.global.v2.u32 	[%rd2], {%r194, %r195};
	xor.b32  	%r196, %r189, 362436069;
	add.s32 	%r197, %r192, 521288629;
	st.global.v2.u32 	[%rd2+8], {%r196, %r197};
	xor.b32  	%r198, %r192, 88675123;
	add.s32 	%r199, %r189, 5783321;
	st.global.v2.u32 	[%rd2+16], {%r198, %r199};
	setp.eq.s32 	%p2, %r1, 0;
	@%p2 bra 	$L__BB0_43;
	mov.b32 	%r320, 0;
$L__BB0_3:
	and.b64  	%rd4, %rd18, 3;
	setp.eq.s64 	%p3, %rd4, 0;
	@%p3 bra 	$L__BB0_42;
	mul.wide.u32 	%rd12, %r320, 3200;
	mov.u64 	%rd13, precalc_xorwow_matrix;
	add.s64 	%rd5, %rd13, %rd12;
	cvt.u32.u64 	%r3, %rd4;
	mov.b32 	%r321, 0;
$L__BB0_5:
	mov.b32 	%r334, 0;
	mov.u32 	%r335, %r334;
	mov.u32 	%r336, %r334;
	mov.u32 	%r337, %r334;
	mov.u32 	%r338, %r334;
	mov.u32 	%r327, %r334;
$L__BB0_6:
	mul.wide.u32 	%rd14, %r327, 4;
	add.s64 	%rd15, %rd2, %rd14;
	ld.global.u32 	%r11, [%rd15+4];
	shl.b32 	%r12, %r327, 5;
	mov.b32 	%r333, 0;
$L__BB0_7:
	.pragma "nounroll";
	shr.u32 	%r204, %r11, %r333;
	and.b32  	%r205, %r204, 1;
	setp.eq.b32 	%p4, %r205, 1;
	not.pred 	%p5, %p4;
	add.s32 	%r206, %r12, %r333;
	mul.lo.s32 	%r207, %r206, 5;
	mul.wide.u32 	%rd16, %r207, 4;
	add.s64 	%rd6, %rd5, %rd16;
	@%p5 bra 	$L__BB0_9;
	ld.global.u32 	%r208, [%rd6];
	xor.b32  	%r338, %r338, %r208;
	ld.global.u32 	%r209, [%rd6+4];
	xor.b32  	%r337, %r337, %r209;
	ld.global.u32 	%r210, [%rd6+8];
	xor.b32  	%r336, %r336, %r210;
	ld.global.u32 	%r211, [%rd6+12];
	xor.b32  	%r335, %r335, %r211;
	ld.global.u32 	%r212, [%rd6+16];
	xor.b32  	%r334, %r334, %r212;
$L__BB0_9:
	and.b32  	%r214, %r204, 2;
	setp.eq.s32 	%p6, %r214, 0;
	@%p6 bra 	$L__BB0_11;
	ld.global.u32 	%r215, [%rd6+20];
	xor.b32  	%r338, %r338, %r215;
	ld.global.u32 	%r216, [%rd6+24];
	xor.b32  	%r337, %r337, %r216;
	ld.global.u32 	%r217, [%rd6+28];
	xor.b32  	%r336, %r336, %r217;
	ld.global.u32 	%r218, [%rd6+32];
	xor.b32  	%r335, %r335, %r218;
	ld.global.u32 	%r219, [%rd6+36];
	xor.b32  	%r334, %r334, %r219;
$L__BB0_11:
	and.b32  	%r221, %r204, 4;
	setp.eq.s32 	%p7, %r221, 0;
	@%p7 bra 	$L__BB0_13;
	ld.global.u32 	%r222, [%rd6+40];
	xor.b32  	%r338, %r338, %r222;
	ld.global.u32 	%r223, [%rd6+44];
	xor.b32  	%r337, %r337, %r223;
	ld.global.u32 	%r224, [%rd6+48];
	xor.b32  	%r336, %r336, %r224;
	ld.global.u32 	%r225, [%rd6+52];
	xor.b32  	%r335, %r335, %r225;
	ld.global.u32 	%r226, [%rd6+56];
	xor.b32  	%r334, %r334, %r226;
$L__BB0_13:
	and.b32  	%r228, %r204, 8;
	setp.eq.s32 	%p8, %r228, 0;
	@%p8 bra 	$L__BB0_15;
	ld.global.u32 	%r229, [%rd6+60];
	xor.b32  	%r338, %r338, %r229;
	ld.global.u32 	%r230, [%rd6+64];
	xor.b32  	%r337, %r337, %r230;
	ld.global.u32 	%r231, [%rd6+68];
	xor.b32  	%r336, %r336, %r231;
	ld.global.u32 	%r232, [%rd6+72];
	xor.b32  	%r335, %r335, %r232;
	ld.global.u32 	%r233, [%rd6+76];
	xor.b32  	%r334, %r334, %r233;
$L__BB0_15:
	and.b32  	%r235, %r204, 16;
	setp.eq.s32 	%p9, %r235, 0;
	@%p9 bra 	$L__BB0_17;
	ld.global.u32 	%r236, [%rd6+80];
	xor.b32  	%r338, %r338, %r236;
	ld.global.u32 	%r237, [%rd6+84];
	xor.b32  	%r337, %r337, %r237;
	ld.global.u32 	%r238, [%rd6+88];
	xor.b32  	%r336, %r336, %r238;
	ld.global.u32 	%r239, [%rd6+92];
	xor.b32  	%r335, %r335, %r239;
	ld.global.u32 	%r240, [%rd6+96];
	xor.b32  	%r334, %r334, %r240;
$L__BB0_17:
	and.b32  	%r242, %r204, 32;
	setp.eq.s32 	%p10, %r242, 0;
	@%p10 bra 	$L__BB0_19;
	ld.global.u32 	%r243, [%rd6+100];
	xor.b32  	%r338, %r338, %r243;
	ld.global.u32 	%r244, [%rd6+104];
	xor.b32  	%r337, %r337, %r244;
	ld.global.u32 	%r245, [%rd6+108];
	xor.b32  	%r336, %r336, %r245;
	ld.global.u32 	%r246, [%rd6+112];
	xor.b32  	%r335, %r335, %r246;
	ld.global.u32 	%r247, [%rd6+116];
	xor.b32  	%r334, %r334, %r247;
$L__BB0_19:
	and.b32  	%r249, %r204, 64;
	setp.eq.s32 	%p11, %r249, 0;
	@%p11 bra 	$L__BB0_21;
	ld.global.u32 	%r250, [%rd6+120];
	xor.b32  	%r338, %r338, %r250;
	ld.global.u32 	%r251, [%rd6+124];
	xor.b32  	%r337, %r337, %r251;
	ld.global.u32 	%r252, [%rd6+128];
	xor.b32  	%r336, %r336, %r252;
	ld.global.u32 	%r253, [%rd6+132];
	xor.b32  	%r335, %r335, %r253;
	ld.global.u32 	%r254, [%rd6+136];
	xor.b32  	%r334, %r334, %r254;
$L__BB0_21:
	and.b32  	%r256, %r204, 128;
	setp.eq.s32 	%p12, %r256, 0;
	@%p12 bra 	$L__BB0_23;
	ld.global.u32 	%r257, [%rd6+140];
	xor.b32  	%r338, %r338, %r257;
	ld.global.u32 	%r258, [%rd6+144];
	xor.b32  	%r337, %r337, %r258;
	ld.global.u32 	%r259, [%rd6+148];
	xor.b32  	%r336, %r336, %r259;
	ld.global.u32 	%r260, [%rd6+152];
	xor.b32  	%r335, %r335, %r260;
	ld.global.u32 	%r261, [%rd6+156];
	xor.b32  	%r334, %r334, %r261;
$L__BB0_23:
	and.b32  	%r263, %r204, 256;
	setp.eq.s32 	%p13, %r263, 0;
	@%p13 bra 	$L__BB0_25;
	ld.global.u32 	%r264, [%rd6+160];
	xor.b32  	%r338, %r338, %r264;
	ld.global.u32 	%r265, [%rd6+164];
	xor.b32  	%r337, %r337, %r265;
	ld.global.u32 	%r266, [%rd6+168];
	xor.b32  	%r336, %r336, %r266;
	ld.global.u32 	%r267, [%rd6+172];
	xor.b32  	%r335, %r335, %r267;
	ld.global.u32 	%r268, [%rd6+176];
	xor.b32  	%r334, %r334, %r268;
$L__BB0_25:
	and.b32  	%r270, %r204, 512;
	setp.eq.s32 	%p14, %r270, 0;
	@%p14 bra 	$L__BB0_27;
	ld.global.u32 	%r271, [%rd6+180];
	xor.b32  	%r338, %r338, %r271;
	ld.global.u32 	%r272, [%rd6+184];
	xor.b32  	%r337, %r337, %r272;
	ld.global.u32 	%r273, [%rd6+188];
	xor.b32  	%r336, %r336, %r273;
	ld.global.u32 	%r274, [%rd6+192];
	xor.b32  	%r335, %r335, %r274;
	ld.global.u32 	%r275, [%rd6+196];
	xor.b32  	%r334, %r334, %r275;
$L__BB0_27:
	and.b32  	%r277, %r204, 1024;
	setp.eq.s32 	%p15, %r277, 0;
	@%p15 bra 	$L__BB0_29;
	ld.global.u32 	%r278, [%rd6+200];
	xor.b32  	%r338, %r338, %r278;
	ld.global.u32 	%r279, [%rd6+204];
	xor.b32  	%r337, %r337, %r279;
	ld.global.u32 	%r280, [%rd6+208];
	xor.b32  	%r336, %r336, %r280;
	ld.global.u32 	%r281, [%rd6+212];
	xor.b32  	%r335, %r335, %r281;
	ld.global.u32 	%r282, [%rd6+216];
	xor.b32  	%r334, %r334, %r282;
$L__BB0_29:
	and.b32  	%r284, %r204, 2048;
	setp.eq.s32 	%p16, %r284, 0;
	@%p16 bra 	$L__BB0_31;
	ld.global.u32 	%r285, [%rd6+220];
	xor.b32  	%r338, %r338, %r285;
	ld.global.u32 	%r286, [%rd6+224];
	xor.b32  	%r337, %r337, %r286;
	ld.global.u32 	%r287, [%rd6+228];
	xor.b32  	%r336, %r336, %r287;
	ld.global.u32 	%r288, [%rd6+232];
	xor.b32  	%r335, %r335, %r288;
	ld.global.u32 	%r289, [%rd6+236];
	xor.b32  	%r334, %r334, %r289;
$L__BB0_31:
	and.b32  	%r291, %r204, 4096;
	setp.eq.s32 	%p17, %r291, 0;
	@%p17 bra 	$L__BB0_33;
	ld.global.u32 	%r292, [%rd6+240];
	xor.b32  	%r338, %r338, %r292;
	ld.global.u32 	%r293, [%rd6+244];
	xor.b32  	%r337, %r337, %r293;
	ld.global.u32 	%r294, [%rd6+248];
	xor.b32  	%r336, %r336, %r294;
	ld.global.u32 	%r295, [%rd6+252];
	xor.b32  	%r335, %r335, %r295;
	ld.global.u32 	%r296, [%rd6+256];
	xor.b32  	%r334, %r334, %r296;
$L__BB0_33:
	and.b32  	%r298, %r204, 8192;
	setp.eq.s32 	%p18, %r298, 0;
	@%p18 bra 	$L__BB0_35;
	ld.global.u32 	%r299, [%rd6+260];
	xor.b32  	%r338, %r338, %r299;
	ld.global.u32 	%r300, [%rd6+264];
	xor.b32  	%r337, %r337, %r300;
	ld.global.u32 	%r301, [%rd6+268];
	xor.b32  	%r336, %r336, %r301;
	ld.global.u32 	%r302, [%rd6+272];
	xor.b32  	%r335, %r335, %r302;
	ld.global.u32 	%r303, [%rd6+276];
	xor.b32  	%r334, %r334, %r303;
$L__BB0_35:
	and.b32  	%r305, %r204, 16384;
	setp.eq.s32 	%p19, %r305, 0;
	@%p19 bra 	$L__BB0_37;
	ld.global.u32 	%r306, [%rd6+280];
	xor.b32  	%r338, %r338, %r306;
	ld.global.u32 	%r307, [%rd6+284];
	xor.b32  	%r337, %r337, %r307;
	ld.global.u32 	%r308, [%rd6+288];
	xor.b32  	%r336, %r336, %r308;
	ld.global.u32 	%r309, [%rd6+292];
	xor.b32  	%r335, %r335, %r309;
	ld.global.u32 	%r310, [%rd6+296];
	xor.b32  	%r334, %r334, %r310;
$L__BB0_37:
	and.b32  	%r312, %r204, 32768;
	setp.eq.s32 	%p20, %r312, 0;
	@%p20 bra 	$L__BB0_39;
	ld.global.u32 	%r313, [%rd6+300];
	xor.b32  	%r338, %r338, %r313;
	ld.global.u32 	%r314, [%rd6+304];
	xor.b32  	%r337, %r337, %r314;
	ld.global.u32 	%r315, [%rd6+308];
	xor.b32  	%r336, %r336, %r315;
	ld.global.u32 	%r316, [%rd6+312];
	xor.b32  	%r335, %r335, %r316;
	ld.global.u32 	%r317, [%rd6+316];
	xor.b32  	%r334, %r334, %r317;
$L__BB0_39:
	add.s32 	%r333, %r333, 16;
	setp.ne.s32 	%p21, %r333, 32;
	@%p21 bra 	$L__BB0_7;
	mad.lo.s32 	%r318, %r327, -31, %r12;
	add.s32 	%r327, %r318, 1;
	setp.ne.s32 	%p22, %r327, 5;
	@%p22 bra 	$L__BB0_6;
	st.global.u32 	[%rd2+4], %r338;
	st.global.u32 	[%rd2+8], %r337;
	st.global.u32 	[%rd2+12], %r336;
	st.global.u32 	[%rd2+16], %r335;
	st.global.u32 	[%rd2+20], %r334;
	add.s32 	%r321, %r321, 1;
	setp.lt.u32 	%p23, %r321, %r3;
	@%p23 bra 	$L__BB0_5;
$L__BB0_42:
	shr.u64 	%rd7, %rd18, 2;
	add.s32 	%r320, %r320, 1;
	setp.gt.u64 	%p24, %rd18, 3;
	mov.u64 	%rd18, %rd7;
	@%p24 bra 	$L__BB0_3;
$L__BB0_43:
	mov.b32 	%r319, 0;
	st.global.v2.u32 	[%rd2+24], {%r319, %r319};
	st.global.u32 	[%rd2+32], %r319;
	mov.b64 	%rd17, 0;
	st.global.u64 	[%rd2+40], %rd17;
$L__BB0_44:
	ret;

}
	// .globl	generate_random_bytes
.visible .entry generate_random_bytes(
	.param .u64 .ptr .align 1 generate_random_bytes_param_0,
	.param .u64 .ptr .align 1 generate_random_bytes_param_1,
	.param .u32 generate_random_bytes_param_2
)
{
	.reg .pred 	%p<2>;
	.reg .b32 	%r<159>;
	.reg .b32 	%f<2>;
	.reg .b64 	%rd<9>;
	.reg .b64 	%fd<2>;

	ld.param.u64 	%rd1, [generate_random_bytes_param_0];
	ld.param.u64 	%rd2, [generate_random_bytes_param_1];
	ld.param.u32 	%r2, [generate_random_bytes_param_2];
	mov.u32 	%r3, %ctaid.x;
	mov.u32 	%r4, %ntid.x;
	mov.u32 	%r5, %tid.x;
	mad.lo.s32 	%r1, %r3, %r4, %r5;
	setp.ge.s32 	%p1, %r1, %r2;
	@%p1 bra 	$L__BB1_2;
	cvta.to.global.u64 	%rd3, %rd2;
	cvta.to.global.u64 	%rd4, %rd1;
	mul.wide.s32 	%rd5, %r1, 48;
	add.s64 	%rd6, %rd4, %rd5;
	shl.b32 	%r6, %r1, 4;
	ld.global.v2.u32 	{%r7, %r8}, [%rd6];
	ld.global.v2.u32 	{%r9, %r10}, [%rd6+8];
	ld.global.v2.u32 	{%r11, %r12}, [%rd6+16];
	ld.global.v2.u32 	{%r13, %r14}, [%rd6+24];
	ld.global.f32 	%f1, [%rd6+32];
	ld.global.f64 	%fd1, [%rd6+40];
	shr.u32 	%r15, %r8, 2;
	xor.b32  	%r16, %r15, %r8;
	shl.b32 	%r17, %r12, 4;
	shl.b32 	%r18, %r16, 1;
	xor.b32  	%r19, %r17, %r18;
	xor.b32  	%r20, %r19, %r12;
	xor.b32  	%r21, %r20, %r16;
	add.s32 	%r22, %r7, %r21;
	add.s32 	%r23, %r22, 197;
	cvt.s64.s32 	%rd7, %r6;
	add.s64 	%rd8, %rd3, %rd7;
	st.global.u8 	[%rd8], %r23;
	shr.u32 	%r24, %r9, 2;
	xor.b32  	%r25, %r24, %r9;
	shl.b32 	%r26, %r21, 4;
	shl.b32 	%r27, %r25, 1;
	xor.b32  	%r28, %r26, %r27;
	xor.b32  	%r29, %r28, %r21;
	xor.b32  	%r30, %r29, %r25;
	add.s32 	%r31, %r7, %r30;
	add.s32 	%r32, %r31, 138;
	st.global.u8 	[%rd8+1], %r32;
	shr.u32 	%r33, %r10, 2;
	xor.b32  	%r34, %r33, %r10;
	shl.b32 	%r35, %r30, 4;
	shl.b32 	%r36, %r34, 1;
	xor.b32  	%r37, %r35, %r36;
	xor.b32  	%r38, %r37, %r30;
	xor.b32  	%r39, %r38, %r34;
	add.s32 	%r40, %r7, %r39;
	add.s32 	%r41, %r40, 79;
	st.global.u8 	[%rd8+2], %r41;
	shr.u32 	%r42, %r11, 2;
	xor.b32  	%r43, %r42, %r11;
	shl.b32 	%r44, %r39, 4;
	shl.b32 	%r45, %r43, 1;
	xor.b32  	%r46, %r44, %r45;
	xor.b32  	%r47, %r46, %r39;
	xor.b32  	%r48, %r47, %r43;
	add.s32 	%r49, %r7, %r48;
	add.s32 	%r50, %r49, 20;
	st.global.u8 	[%rd8+3], %r50;
	shr.u32 	%r51, %r12, 2;
	xor.b32  	%r52, %r51, %r12;
	shl.b32 	%r53, %r48, 4;
	shl.b32 	%r54, %r52, 1;
	xor.b32  	%r55, %r53, %r54;
	xor.b32  	%r56, %r55, %r48;
	xor.b32  	%r57, %r56, %r52;
	add.s32 	%r58, %r7, %r57;
	add.s32 	%r59, %r58, 217;
	st.global.u8 	[%rd8+4], %r59;
	shr.u32 	%r60, %r21, 2;
	xor.b32  	%r61, %r60, %r21;
	shl.b32 	%r62, %r57, 4;
	shl.b32 	%r63, %r61, 1;
	xor.b32  	%r64, %r62, %r63;
	xor.b32  	%r65, %r64, %r57;
	xor.b32  	%r66, %r65, %r61;
	add.s32 	%r67, %r7, %r66;
	add.s32 	%r68, %r67, 158;
	st.global.u8 	[%rd8+5], %r68;
	shr.u32 	%r69, %r30, 2;
	xor.b32  	%r70, %r69, %r30;
	shl.b32 	%r71, %r66, 4;
	shl.b32 	%r72, %r70, 1;
	xor.b32  	%r73, %r71, %r72;
	xor.b32  	%r74, %r73, %r66;
	xor.b32  	%r75, %r74, %r70;
	add.s32 	%r76, %r7, %r75;
	add.s32 	%r77, %r76, 99;
	st.global.u8 	[%rd8+6], %r77;
	shr.u32 	%r78, %r39, 2;
	xor.b32  	%r79, %r78, %r39;
	shl.b32 	%r80, %r75, 4;
	shl.b32 	%r81, %r79, 1;
	xor.b32  	%r82, %r80, %r81;
	xor.b32  	%r83, %r82, %r75;
	xor.b32  	%r84, %r83, %r79;
	add.s32 	%r85, %r7, %r84;
	add.s32 	%r86, %r85, 40;
	st.global.u8 	[%rd8+7], %r86;
	shr.u32 	%r87, %r48, 2;
	xor.b32  	%r88, %r87, %r48;
	shl.b32 	%r89, %r84, 4;
	shl.b32 	%r90, %r88, 1;
	xor.b32  	%r91, %r89, %r90;
	xor.b32  	%r92, %r91, %r84;
	xor.b32  	%r93, %r92, %r88;
	add.s32 	%r94, %r7, %r93;
	add.s32 	%r95, %r94, 237;
	st.global.u8 	[%rd8+8], %r95;
	shr.u32 	%r96, %r57, 2;
	xor.b32  	%r97, %r96, %r57;
	shl.b32 	%r98, %r93, 4;
	shl.b32 	%r99, %r97, 1;
	xor.b32  	%r100, %r98, %r99;
	xor.b32  	%r101, %r100, %r93;
	xor.b32  	%r102, %r101, %r97;
	add.s32 	%r103, %r7, %r102;
	add.s32 	%r104, %r103, 178;
	st.global.u8 	[%rd8+9], %r104;
	shr.u32 	%r105, %r66, 2;
	xor.b32  	%r106, %r105, %r66;
	shl.b32 	%r107, %r102, 4;
	shl.b32 	%r108, %r106, 1;
	xor.b32  	%r109, %r107, %r108;
	xor.b32  	%r110, %r109, %r102;
	xor.b32  	%r111, %r110, %r106;
	add.s32 	%r112, %r7, %r111;
	add.s32 	%r113, %r112, 119;
	st.global.u8 	[%rd8+10], %r113;
	shr.u32 	%r114, %r75, 2;
	xor.b32  	%r115, %r114, %r75;
	shl.b32 	%r116, %r111, 4;
	shl.b32 	%r117, %r115, 1;
	xor.b32  	%r118, %r116, %r117;
	xor.b32  	%r119, %r118, %r111;
	xor.b32  	%r120, %r119, %r115;
	add.s32 	%r121, %r7, %r120;
	add.s32 	%r122, %r121, 60;
	st.global.u8 	[%rd8+11], %r122;
	shr.u32 	%r123, %r84, 2;
	xor.b32  	%r124, %r123, %r84;
	shl.b32 	%r125, %r120, 4;
	shl.b32 	%r126, %r124, 1;
	xor.b32  	%r127, %r125, %r126;
	xor.b32  	%r128, %r127, %r120;
	xor.b32  	%r129, %r128, %r124;
	add.s32 	%r130, %r7, %r129;
	add.s32 	%r131, %r130, 1;
	st.global.u8 	[%rd8+12], %r131;
	shr.u32 	%r132, %r93, 2;
	xor.b32  	%r133, %r132, %r93;
	shl.b32 	%r134, %r129, 4;
	shl.b32 	%r135, %r133, 1;
	xor.b32  	%r136, %r134, %r135;
	xor.b32  	%r137, %r136, %r129;
	xor.b32  	%r138, %r137, %r133;
	add.s32 	%r139, %r7, %r138;
	add.s32 	%r140, %r139, 198;
	st.global.u8 	[%rd8+13], %r140;
	shr.u32 	%r141, %r102, 2;
	xor.b32  	%r142, %r141, %r102;
	shl.b32 	%r143, %r138, 4;
	shl.b32 	%r144, %r142, 1;
	xor.b32  	%r145, %r143, %r144;
	xor.b32  	%r146, %r145, %r138;
	xor.b32  	%r147, %r146, %r142;
	add.s32 	%r148, %r7, %r147;
	add.s32 	%r149, %r148, 139;
	st.global.u8 	[%rd8+14], %r149;
	shr.u32 	%r150, %r111, 2;
	xor.b32  	%r151, %r150, %r111;
	shl.b32 	%r152, %r147, 4;
	shl.b32 	%r153, %r151, 1;
	xor.b32  	%r154, %r152, %r153;
	xor.b32  	%r155, %r154, %r147;
	xor.b32  	%r156, %r155, %r151;
	add.s32 	%r157, %r7, 5798992;
	add.s32 	%r158, %r156, %r157;
	st.global.u8 	[%rd8+15], %r158;
	st.global.v2.u32 	[%rd6], {%r157, %r120};
	st.global.v2.u32 	[%rd6+8], {%r129, %r138};
	st.global.v2.u32 	[%rd6+16], {%r147, %r156};
	st.global.v2.u32 	[%rd6+24], {%r13, %r14};
	st.global.f32 	[%rd6+32], %f1;
	st.global.f64 	[%rd6+40], %fd1;
$L__BB1_2:
	ret;

}


// ===== COMPILED SASS (sm_100) =====

	.target	sm_100

	.elftype	@"ET_EXEC"


//--------------------- .note.nv.tkinfo           --------------------------
	.section	.note.nv.tkinfo,"",@"SHT_NOTE"
	.sectionflags	@"SHF_NOTE_NV_TKINFO"
	.tkinfo
        /*0018*/ 	.word	0x00000002
        /*0030*/ 	.string	""
        /*0030*/ 	.string	"ptxas"
        /*0030*/ 	.string	"Cuda compilation tools, release 13.0, V13.0.88"
        /*0030*/ 	.string	"Build cuda_13.0.r13.0/compiler.36424714_0"
        /*0030*/ 	.string	"-arch sm_100 -m 64 "



//--------------------- .note.nv.cuinfo           --------------------------
	.section	.note.nv.cuinfo,"",@"SHT_NOTE"
	.sectionflags	@"SHF_NOTE_NV_CUINFO"
        /*0018*/ 	.short	0x0002
        /*001a*/ 	.short	0x0064
        /*001c*/ 	.short	0x0082
	.zero		2


//--------------------- .nv.info                  --------------------------
	.section	.nv.info,"",@"SHT_CUDA_INFO"
	.align	4


	//----- nvinfo : EIATTR_REGCOUNT
	.align		4
        /*0000*/ 	.byte	0x04, 0x2f
        /*0002*/ 	.short	(.L_10 - .L_9)
	.align		4
.L_9:
        /*0004*/ 	.word	index@(init_curand_states)
        /*0008*/ 	.word	0x0000001f


	//----- nvinfo : EIATTR_FRAME_SIZE
	.align		4
.L_10:
        /*000c*/ 	.byte	0x04, 0x11
        /*000e*/ 	.short	(.L_12 - .L_11)
	.align		4
.L_11:
        /*0010*/ 	.word	index@(init_curand_states)
        /*0014*/ 	.word	0x00000000


	//----- nvinfo : EIATTR_REGCOUNT
	.align		4
.L_12:
        /*0018*/ 	.byte	0x04, 0x2f
        /*001a*/ 	.short	(.L_14 - .L_13)
	.align		4
.L_13:
        /*001c*/ 	.word	index@(generate_random_bytes)
        /*0020*/ 	.word	0x00000020


	//----- nvinfo : EIATTR_FRAME_SIZE
	.align		4
.L_14:
        /*0024*/ 	.byte	0x04, 0x11
        /*0026*/ 	.short	(.L_16 - .L_15)
	.align		4
.L_15:
        /*0028*/ 	.word	index@(generate_random_bytes)
        /*002c*/ 	.word	0x00000000


	//----- nvinfo : EIATTR_MIN_STACK_SIZE
	.align		4
.L_16:
        /*0030*/ 	.byte	0x04, 0x12
        /*0032*/ 	.short	(.L_18 - .L_17)
	.align		4
.L_17:
        /*0034*/ 	.word	index@(generate_random_bytes)
        /*0038*/ 	.word	0x00000000


	//----- nvinfo : EIATTR_MIN_STACK_SIZE
	.align		4
.L_18:
        /*003c*/ 	.byte	0x04, 0x12
        /*003e*/ 	.short	(.L_20 - .L_19)
	.align		4
.L_19:
        /*0040*/ 	.word	index@(init_curand_states)
        /*0044*/ 	.word	0x00000000
.L_20:


//--------------------- .nv.compat                --------------------------
	.section	.nv.compat,"",@"SHT_CUDA_COMPAT_INFO"
	.align	4
        /*0000*/ 	.byte	0x02, 0x09, 0x00, 0x00, 0x02, 0x02, 0x01, 0x00, 0x02, 0x05, 0x05, 0x00, 0x03, 0x07, 0x01, 0x01
        /*0010*/ 	.byte	0x02, 0x03, 0x00, 0x00, 0x02, 0x06, 0x01, 0x00, 0x04, 0x0b, 0x08, 0x00, 0x09, 0x00, 0x00, 0x00
        /*0020*/ 	.byte	0x00, 0x00, 0x00, 0x00


//--------------------- .nv.info.generate_random_bytes --------------------------
	.section	.nv.info.generate_random_bytes,"",@"SHT_CUDA_INFO"
	.sectionflags	@""
	.align	4


	//----- nvinfo : EIATTR_CUDA_API_VERSION
	.align		4
        /*0000*/ 	.byte	0x04, 0x37
        /*0002*/ 	.short	(.L_22 - .L_21)
.L_21:
        /*0004*/ 	.word	0x00000082


	//----- nvinfo : EIATTR_KPARAM_INFO
	.align		4
.L_22:
        /*0008*/ 	.byte	0x04, 0x17
        /*000a*/ 	.short	(.L_24 - .L_23)
.L_23:
        /*000c*/ 	.word	0x00000000
        /*0010*/ 	.short	0x0002
        /*0012*/ 	.short	0x0010
        /*0014*/ 	.byte	0x00, 0xf0, 0x11, 0x00


	//----- nvinfo : EIATTR_KPARAM_INFO
	.align		4
.L_24:
        /*0018*/ 	.byte	0x04, 0x17
        /*001a*/ 	.short	(.L_26 - .L_25)
.L_25:
        /*001c*/ 	.word	0x00000000
        /*0020*/ 	.short	0x0001
        /*0022*/ 	.short	0x0008
        /*0024*/ 	.byte	0x00, 0xf5, 0x21, 0x00


	//----- nvinfo : EIATTR_KPARAM_INFO
	.align		4
.L_26:
        /*0028*/ 	.byte	0x04, 0x17
        /*002a*/ 	.short	(.L_28 - .L_27)
.L_27:
        /*002c*/ 	.word	0x00000000
        /*0030*/ 	.short	0x0000
        /*0032*/ 	.short	0x0000
        /*0034*/ 	.byte	0x00, 0xf5, 0x21, 0x00


	//----- nvinfo : EIATTR_SPARSE_MMA_MASK
	.align		4
.L_28:
        /*0038*/ 	.byte	0x03, 0x50
        /*003a*/ 	.short	0x0000


	//----- nvinfo : EIATTR_MAXREG_COUNT
	.align		4
        /*003c*/ 	.byte	0x03, 0x1b
        /*003e*/ 	.short	0x00ff


	//----- nvinfo : EIATTR_MERCURY_ISA_VERSION
	.align		4
        /*0040*/ 	.byte	0x03, 0x5f
        /*0042*/ 	.short	0x0101


	//----- nvinfo : EIATTR_VRC_CTA_INIT_COUNT
	.align		4
        /*0044*/ 	.byte	0x02, 0x4a
	.zero		1
	.zero		1


	//----- nvinfo : EIATTR_EXIT_INSTR_OFFSETS
	.align		4
        /*0048*/ 	.byte	0x04, 0x1c
        /*004a*/ 	.short	(.L_30 - .L_29)


	//   ....[0]....
.L_29:
        /*004c*/ 	.word	0x00000070


	//   ....[1]....
        /*0050*/ 	.word	0x000009c0


	//----- nvinfo : EIATTR_CBANK_PARAM_SIZE
	.align		4
.L_30:
        /*0054*/ 	.byte	0x03, 0x19
        /*0056*/ 	.short	0x0014


	//----- nvinfo : EIATTR_PARAM_CBANK
	.align		4
        /*0058*/ 	.byte	0x04, 0x0a
        /*005a*/ 	.short	(.L_32 - .L_31)
	.align		4
.L_31:
        /*005c*/ 	.word	index@(.nv.constant0.generate_random_bytes)
        /*0060*/ 	.short	0x0380
        /*0062*/ 	.short	0x0014


	//----- nvinfo : EIATTR_SW_WAR
	.align		4
.L_32:
        /*0064*/ 	.byte	0x04, 0x36
        /*0066*/ 	.short	(.L_34 - .L_33)
.L_33:
        /*0068*/ 	.word	0x00000008
.L_34:


//--------------------- .nv.info.init_curand_states --------------------------
	.section	.nv.info.init_curand_states,"",@"SHT_CUDA_INFO"
	.sectionflags	@""
	.align	4


	//----- nvinfo : EIATTR_CUDA_API_VERSION
	.align		4
        /*0000*/ 	.byte	0x04, 0x37
        /*0002*/ 	.short	(.L_36 - .L_35)
.L_35:
        /*0004*/ 	.word	0x00000082


	//----- nvinfo : EIATTR_KPARAM_INFO
	.align		4
.L_36:
        /*0008*/ 	.byte	0x04, 0x17
        /*000a*/ 	.short	(.L_38 - .L_37)
.L_37:
        /*000c*/ 	.word	0x00000000
        /*0010*/ 	.short	0x0002
        /*0012*/ 	.short	0x0010
        /*0014*/ 	.byte	0x00, 0xf0, 0x11, 0x00


	//----- nvinfo : EIATTR_KPARAM_INFO
	.align		4
.L_38:
        /*0018*/ 	.byte	0x04, 0x17
        /*001a*/ 	.short	(.L_40 - .L_39)
.L_39:
        /*001c*/ 	.word	0x00000000
        /*0020*/ 	.short	0x0001
        /*0022*/ 	.short	0x0008
        /*0024*/ 	.byte	0x00, 0xf0, 0x21, 0x00


	//----- nvinfo : EIATTR_KPARAM_INFO
	.align		4
.L_40:
        /*0028*/ 	.byte	0x04, 0x17
        /*002a*/ 	.short	(.L_42 - .L_41)
.L_41:
        /*002c*/ 	.word	0x00000000
        /*0030*/ 	.short	0x0000
        /*0032*/ 	.short	0x0000
        /*0034*/ 	.byte	0x00, 0xf5, 0x21, 0x00


	//----- nvinfo : EIATTR_SPARSE_MMA_MASK
	.align		4
.L_42:
        /*0038*/ 	.byte	0x03, 0x50
        /*003a*/ 	.short	0x0000


	//----- nvinfo : EIATTR_MAXREG_COUNT
	.align		4
        /*003c*/ 	.byte	0x03, 0x1b
        /*003e*/ 	.short	0x00ff


	//----- nvinfo : EIATTR_MERCURY_ISA_VERSION
	.align		4
        /*0040*/ 	.byte	0x03, 0x5f
        /*0042*/ 	.short	0x0101


	//----- nvinfo : EIATTR_VRC_CTA_INIT_COUNT
	.align		4
        /*0044*/ 	.byte	0x02, 0x4a
	.zero		1
	.zero		1


	//----- nvinfo : EIATTR_EXIT_INSTR_OFFSETS
	.align		4
        /*0048*/ 	.byte	0x04, 0x1c
        /*004a*/ 	.short	(.L_44 - .L_43)


	//   ....[0]....
.L_43:
        /*004c*/ 	.word	0x00000070


	//   ....[1]....
        /*0050*/ 	.word	0x00000f00


	//----- nvinfo : EIATTR_CRS_STACK_SIZE
	.align		4
.L_44:
        /*0054*/ 	.byte	0x04, 0x1e
        /*0056*/ 	.short	(.L_46 - .L_45)
.L_45:
        /*0058*/ 	.word	0x00000000


	//----- nvinfo : EIATTR_CBANK_PARAM_SIZE
	.align		4
.L_46:
        /*005c*/ 	.byte	0x03, 0x19
        /*005e*/ 	.short	0x0014


	//----- nvinfo : EIATTR_PARAM_CBANK
	.align		4
        /*0060*/ 	.byte	0x04, 0x0a
        /*0062*/ 	.short	(.L_48 - .L_47)
	.align		4
.L_47:
        /*0064*/ 	.word	index@(.nv.constant0.init_curand_states)
        /*0068*/ 	.short	0x0380
        /*006a*/ 	.short	0x0014


	//----- nvinfo : EIATTR_SW_WAR
	.align		4
.L_48:
        /*006c*/ 	.byte	0x04, 0x36
        /*006e*/ 	.short	(.L_50 - .L_49)
.L_49:
        /*0070*/ 	.word	0x00000008
.L_50:


//--------------------- .nv.callgraph             --------------------------
	.section	.nv.callgraph,"",@"SHT_CUDA_CALLGRAPH"
	.align	4
	.sectionentsize	8
	.align		4
        /*0000*/ 	.word	0x00000000
	.align		4
        /*0004*/ 	.word	0xffffffff
	.align		4
        /*0008*/ 	.word	0x00000000
	.align		4
        /*000c*/ 	.word	0xfffffffe
	.align		4
        /*0010*/ 	.word	0x00000000
	.align		4
        /*0014*/ 	.word	0xfffffffd
	.align		4
        /*0018*/ 	.word	0x00000000
	.align		4
        /*001c*/ 	.word	0xfffffffc


//--------------------- .nv.constant4             --------------------------
	.section	.nv.constant4,"a",@progbits
	.align	8
	.align		8
.nv.constant4:
        /*0000*/ 	.dword	precalc_xorwow_matrix
	.align		8
        /*0008*/ 	.dword	precalc_xorwow_offset_matrix
	.align		8
        /*0010*/ 	.dword	mrg32k3aM1
	.align		8
        /*0018*/ 	.dword	mrg32k3aM2
	.align		8
        /*0020*/ 	.dword	mrg32k3aM1SubSeq
	.align		8
        /*0028*/ 	.dword	mrg32k3aM2SubSeq
	.align		8
        /*0030*/ 	.dword	mrg32k3aM1Seq
	.align		8
        /*0038*/ 	.dword	mrg32k3aM2Seq


//--------------------- .nv.constant3             --------------------------
	.section	.nv.constant3,"a",@progbits
	.align	8
.nv.constant3:
	.type		__cr_lgamma_table,@object
	.size		__cr_lgamma_table,(.L_8 - __cr_lgamma_table)
__cr_lgamma_table:
        /*0000*/ 	.byte	0x00, 0x00, 0x00, 0x00, 0x00, 0x00, 0x00, 0x00, 0x00, 0x00, 0x00, 0x00, 0x00, 0x00, 0x00, 0x00
        /*0010*/ 	.byte	0xef, 0x39, 0xfa, 0xfe, 0x42, 0x2e, 0xe6, 0x3f, 0x02, 0x20, 0x2a, 0xfa, 0x0b, 0xab, 0xfc, 0x3f
        /*0020*/ 	.byte	0xf9, 0x2c, 0x92, 0x7c, 0xa7, 0x6c, 0x09, 0x40, 0xc9, 0x79, 0x44, 0x3c, 0x64, 0x26, 0x13, 0x40
        /*0030*/ 	.byte	0xca, 0x01, 0xcf, 0x3a, 0x27, 0x51, 0x1a, 0x40, 0x30, 0xcc, 0x2d, 0xf3, 0xe1, 0x0c, 0x21, 0x40
        /*0040*/ 	.byte	0x0d, 0xb7, 0xfc, 0x82, 0x8e, 0x35, 0x25, 0x40
.L_8:


//--------------------- .text.generate_random_bytes --------------------------
	.section	.text.generate_random_bytes,"ax",@progbits
	.align	128
        .global         generate_random_bytes
        .type           generate_random_bytes,@function
        .size           generate_random_bytes,(.L_x_10 - generate_random_bytes)
        .other          generate_random_bytes,@"STO_CUDA_ENTRY STV_DEFAULT"
generate_random_bytes:
.text.generate_random_bytes:
[----:B------:R-:W-:Y:S01]  /*0000*/  LDC R1, c[0x0][0x37c] ;  /* 0x0000df00ff017b82 */ /* 0x000fe20000000800 */
[----:B------:R-:W0:Y:S07]  /*0010*/  S2R R3, SR_TID.X ;  /* 0x0000000000037919 */ /* 0x000e2e0000002100 */
[----:B------:R-:W0:Y:S01]  /*0020*/  S2UR UR4, SR_CTAID.X ;  /* 0x00000000000479c3 */ /* 0x000e220000002500 */
[----:B------:R-:W1:Y:S07]  /*0030*/  LDCU UR5, c[0x0][0x390] ;  /* 0x00007200ff0577ac */ /* 0x000e6e0008000800 */
[----:B------:R-:W0:Y:S02]  /*0040*/  LDC R0, c[0x0][0x360] ;  /* 0x0000d800ff007b82 */ /* 0x000e240000000800 */
[----:B0-----:R-:W-:-:S05]  /*0050*/  IMAD R0, R0, UR4, R3 ;  /* 0x0000000400007c24 */ /* 0x001fca000f8e0203 */
[----:B-1----:R-:W-:-:S13]  /*0060*/  ISETP.GE.AND P0, PT, R0, UR5, PT ;  /* 0x0000000500007c0c */ /* 0x002fda000bf06270 */
[----:B------:R-:W-:Y:S05]  /*0070*/  @P0 EXIT ;  /* 0x000000000000094d */ /* 0x000fea0003800000 */
[----:B------:R-:W0:Y:S01]  /*0080*/  LDC.64 R2, c[0x0][0x380] ;  /* 0x0000e000ff027b82 */ /* 0x000e220000000a00 */
[----:B------:R-:W1:Y:S01]  /*0090*/  LDCU.64 UR4, c[0x0][0x358] ;  /* 0x00006b00ff0477ac */ /* 0x000e620008000a00 */
[----:B------:R-:W2:Y:S01]  /*00a0*/  LDCU.64 UR6, c[0x0][0x388] ;  /* 0x00007100ff0677ac */ /* 0x000ea20008000a00 */
[----:B0-----:R-:W-:-:S05]  /*00b0*/  IMAD.WIDE R2, R0, 0x30, R2 ;  /* 0x0000003000027825 */ /* 0x001fca00078e0202 */
[----:B-1----:R-:W3:Y:S04]  /*00c0*/  LDG.E.64 R8, desc[UR4][R2.64] ;  /* 0x0000000402087981 */ /* 0x002ee8000c1e1b00 */
[----:B------:R-:W4:Y:S04]  /*00d0*/  LDG.E.64 R10, desc[UR4][R2.64+0x10] ;  /* 0x00001004020a7981 */ /* 0x000f28000c1e1b00 */
[----:B------:R-:W5:Y:S04]  /*00e0*/  LDG.E.64 R12, desc[UR4][R2.64+0x8] ;  /* 0x00000804020c7981 */ /* 0x000f68000c1e1b00 */
[----:B------:R-:W2:Y:S04]  /*00f0*/  LDG.E.64 R6, desc[UR4][R2.64+0x18] ;  /* 0x0000180402067981 */ /* 0x000ea8000c1e1b00 */
[----:B------:R-:W2:Y:S04]  /*0100*/  LDG.E.64 R4, desc[UR4][R2.64+0x28] ;  /* 0x0000280402047981 */ /* 0x000ea8000c1e1b00 */
[----:B------:R-:W2:Y:S01]  /*0110*/  LDG.E R19, desc[UR4][R2.64+0x20] ;  /* 0x0000200402137981 */ /* 0x000ea2000c1e1900 */
[----:B------:R-:W-:Y:S01]  /*0120*/  IMAD.SHL.U32 R0, R0, 0x10, RZ ;  /* 0x0000001000007824 */ /* 0x000fe200078e00ff */
[----:B---3--:R-:W-:-:S04]  /*0130*/  SHF.R.U32.HI R14, RZ, 0x2, R9 ;  /* 0x00000002ff0e7819 */ /* 0x008fc80000011609 */
[----:B------:R-:W-:Y:S01]  /*0140*/  LOP3.LUT R14, R14, R9, RZ, 0x3c, !PT ;  /* 0x000000090e0e7212 */ /* 0x000fe200078e3cff */
[----:B----4-:R-:W-:Y:S01]  /*0150*/  IMAD.SHL.U32 R16, R11, 0x10, RZ ;  /* 0x000000100b107824 */ /* 0x010fe200078e00ff */
[----:B-----5:R-:W-:-:S03]  /*0160*/  SHF.R.U32.HI R15, RZ, 0x2, R12 ;  /* 0x00000002ff0f7819 */ /* 0x020fc6000001160c */
[----:B------:R-:W-:Y:S01]  /*0170*/  IMAD.SHL.U32 R9, R14, 0x2, RZ ;  /* 0x000000020e097824 */ /* 0x000fe200078e00ff */
[----:B------:R-:W-:-:S04]  /*0180*/  LOP3.LUT R15, R15, R12, RZ, 0x3c, !PT ;  /* 0x0000000c0f0f7212 */ /* 0x000fc800078e3cff */
[----:B------:R-:W-:Y:S01]  /*0190*/  LOP3.LUT R9, R11, R16, R9, 0x96, !PT ;  /* 0x000000100b097212 */ /* 0x000fe200078e9609 */
[----:B------:R-:W-:-:S03]  /*01a0*/  IMAD.SHL.U32 R12, R15, 0x2, RZ ;  /* 0x000000020f0c7824 */ /* 0x000fc600078e00ff */
[----:B------:R-:W-:Y:S02]  /*01b0*/  LOP3.LUT R16, R9, R14, RZ, 0x3c, !PT ;  /* 0x0000000e09107212 */ /* 0x000fe400078e3cff */
[----:B------:R-:W-:-:S03]  /*01c0*/  SHF.R.U32.HI R14, RZ, 0x2, R13 ;  /* 0x00000002ff0e7819 */ /* 0x000fc6000001160d */
[----:B------:R-:W-:Y:S01]  /*01d0*/  IMAD.SHL.U32 R9, R16, 0x10, RZ ;  /* 0x0000001010097824 */ /* 0x000fe200078e00ff */
[----:B------:R-:W-:Y:S02]  /*01e0*/  LOP3.LUT R14, R14, R13, RZ, 0x3c, !PT ;  /* 0x0000000d0e0e7212 */ /* 0x000fe400078e3cff */
[----:B------:R-:W-:Y:S02]  /*01f0*/  SHF.R.U32.HI R13, RZ, 0x2, R10 ;  /* 0x00000002ff0d7819 */ /* 0x000fe4000001160a */
[----:B------:R-:W-:Y:S02]  /*0200*/  LOP3.LUT R12, R16, R9, R12, 0x96, !PT ;  /* 0x00000009100c7212 */ /* 0x000fe400078e960c */
[----:B------:R-:W-:Y:S02]  /*0210*/  LOP3.LUT R10, R13, R10, RZ, 0x3c, !PT ;  /* 0x0000000a0d0a7212 */ /* 0x000fe400078e3cff */
[----:B------:R-:W-:Y:S01]  /*0220*/  LOP3.LUT R20, R12, R15, RZ, 0x3c, !PT ;  /* 0x0000000f0c147212 */ /* 0x000fe200078e3cff */
[----:B------:R-:W-:Y:S01]  /*0230*/  IMAD.SHL.U32 R12, R14, 0x2, RZ ;  /* 0x000000020e0c7824 */ /* 0x000fe200078e00ff */
[----:B------:R-:W-:-:S03]  /*0240*/  SHF.R.U32.HI R13, RZ, 0x2, R16 ;  /* 0x00000002ff0d7819 */ /* 0x000fc60000011610 */
[----:B------:R-:W-:Y:S01]  /*0250*/  IMAD.SHL.U32 R9, R20, 0x10, RZ ;  /* 0x0000001014097824 */ /* 0x000fe200078e00ff */
[----:B------:R-:W-:-:S04]  /*0260*/  LOP3.LUT R13, R13, R16, RZ, 0x3c, !PT ;  /* 0x000000100d0d7212 */ /* 0x000fc800078e3cff */
[----:B------:R-:W-:Y:S01]  /*0270*/  LOP3.LUT R9, R20, R9, R12, 0x96, !PT ;  /* 0x0000000914097212 */ /* 0x000fe200078e960c */
[----:B------:R-:W-:-:S03]  /*0280*/  IMAD.SHL.U32 R12, R10, 0x2, RZ ;  /* 0x000000020a0c7824 */ /* 0x000fc600078e00ff */
[----:B------:R-:W-:Y:S02]  /*0290*/  LOP3.LUT R18, R9, R14, RZ, 0x3c, !PT ;  /* 0x0000000e09127212 */ /* 0x000fe400078e3cff */
[----:B------:R-:W-:Y:S02]  /*02a0*/  SHF.R.U32.HI R14, RZ, 0x2, R11 ;  /* 0x00000002ff0e7819 */ /* 0x000fe4000001160b */
[----:B------:R-:W-:Y:S01]  /*02b0*/  SHF.R.U32.HI R15, RZ, 0x2, R18 ;  /* 0x00000002ff0f7819 */ /* 0x000fe20000011612 */
[----:B------:R-:W-:Y:S01]  /*02c0*/  IMAD.SHL.U32 R9, R18, 0x10, RZ ;  /* 0x0000001012097824 */ /* 0x000fe200078e00ff */
[----:B------:R-:W-:Y:S02]  /*02d0*/  LOP3.LUT R14, R14, R11, RZ, 0x3c, !PT ;  /* 0x0000000b0e0e7212 */ /* 0x000fe400078e3cff */
[----:B------:R-:W-:Y:S02]  /*02e0*/  LOP3.LUT R15, R15, R18, RZ, 0x3c, !PT ;  /* 0x000000120f0f7212 */ /* 0x000fe400078e3cff */
[----:B------:R-:W-:Y:S01]  /*02f0*/  LOP3.LUT R9, R18, R9, R12, 0x96, !PT ;  /* 0x0000000912097212 */ /* 0x000fe200078e960c */
[----:B------:R-:W-:Y:S01]  /*0300*/  IMAD.SHL.U32 R11, R14, 0x2, RZ ;  /* 0x000000020e0b7824 */ /* 0x000fe200078e00ff */
[----:B------:R-:W-:-:S02]  /*0310*/  IADD3 R18, PT, PT, R8, 0x4f, R18 ;  /* 0x0000004f08127810 */ /* 0x000fc40007ffe012 */
[----:B------:R-:W-:-:S05]  /*0320*/  LOP3.LUT R10, R9, R10, RZ, 0x3c, !PT ;  /* 0x0000000a090a7212 */ /* 0x000fca00078e3cff */
[----:B------:R-:W-:-:S05]  /*0330*/  IMAD.SHL.U32 R9, R10, 0x10, RZ ;  /* 0x000000100a097824 */ /* 0x000fca00078e00ff */
[----:B------:R-:W-:Y:S02]  /*0340*/  LOP3.LUT R9, R10, R9, R11, 0x96, !PT ;  /* 0x000000090a097212 */ /* 0x000fe400078e960b */
[--C-:B------:R-:W-:Y:S02]  /*0350*/  SHF.R.U32.HI R11, RZ, 0x2, R20.reuse ;  /* 0x00000002ff0b7819 */ /* 0x100fe40000011614 */
[----:B------:R-:W-:Y:S01]  /*0360*/  LOP3.LUT R29, R9, R14, RZ, 0x3c, !PT ;  /* 0x0000000e091d7212 */ /* 0x000fe200078e3cff */
[----:B------:R-:W-:Y:S01]  /*0370*/  IMAD.SHL.U32 R9, R13, 0x2, RZ ;  /* 0x000000020d097824 */ /* 0x000fe200078e00ff */
[----:B------:R-:W-:Y:S02]  /*0380*/  LOP3.LUT R11, R11, R20, RZ, 0x3c, !PT ;  /* 0x000000140b0b7212 */ /* 0x000fe400078e3cff */
[----:B------:R-:W-:Y:S01]  /*0390*/  SHF.R.U32.HI R14, RZ, 0x2, R29 ;  /* 0x00000002ff0e7819 */ /* 0x000fe2000001161d */
[----:B------:R-:W-:Y:S01]  /*03a0*/  IMAD.SHL.U32 R12, R29, 0x10, RZ ;  /* 0x000000101d0c7824 */ /* 0x000fe200078e00ff */
[----:B------:R-:W-:-:S02]  /*03b0*/  IADD3 R20, PT, PT, R8, 0x8a, R20 ;  /* 0x0000008a08147810 */ /* 0x000fc40007ffe014 */
[----:B------:R-:W-:Y:S02]  /*03c0*/  LOP3.LUT R14, R14, R29, RZ, 0x3c, !PT ;  /* 0x0000001d0e0e7212 */ /* 0x000fe400078e3cff */
[----:B------:R-:W-:Y:S02]  /*03d0*/  LOP3.LUT R12, R29, R12, R9, 0x96, !PT ;  /* 0x0000000c1d0c7212 */ /* 0x000fe400078e9609 */
[----:B------:R-:W-:Y:S02]  /*03e0*/  IADD3 R29, PT, PT, R8, 0xd9, R29 ;  /* 0x000000d9081d7810 */ /* 0x000fe40007ffe01d */
[----:B------:R-:W-:Y:S01]  /*03f0*/  LOP3.LUT R9, R12, R13, RZ, 0x3c, !PT ;  /* 0x0000000d0c097212 */ /* 0x000fe200078e3cff */
[----:B------:R-:W-:-:S03]  /*0400*/  IMAD.SHL.U32 R13, R11, 0x2, RZ ;  /* 0x000000020b0d7824 */ /* 0x000fc600078e00ff */
[----:B------:R-:W-:Y:S01]  /*0410*/  SHF.R.U32.HI R22, RZ, 0x2, R9 ;  /* 0x00000002ff167819 */ /* 0x000fe20000011609 */
[----:B------:R-:W-:-:S03]  /*0420*/  IMAD.SHL.U32 R12, R9, 0x10, RZ ;  /* 0x00000010090c7824 */ /* 0x000fc600078e00ff */
[----:B------:R-:W-:Y:S02]  /*0430*/  LOP3.LUT R22, R22, R9, RZ, 0x3c, !PT ;  /* 0x0000000916167212 */ /* 0x000fe400078e3cff */
[----:B------:R-:W-:Y:S02]  /*0440*/  LOP3.LUT R12, R9, R12, R13, 0x96, !PT ;  /* 0x0000000c090c7212 */ /* 0x000fe400078e960d */
[--C-:B------:R-:W-:Y:S02]  /*0450*/  SHF.R.U32.HI R13, RZ, 0x2, R10.reuse ;  /* 0x00000002ff0d7819 */ /* 0x100fe4000001160a */
[----:B------:R-:W-:Y:S01]  /*0460*/  LOP3.LUT R27, R12, R11, RZ, 0x3c, !PT ;  /* 0x0000000b0c1b7212 */ /* 0x000fe200078e3cff */
[----:B------:R-:W-:Y:S01]  /*0470*/  IMAD.SHL.U32 R11, R15, 0x2, RZ ;  /* 0x000000020f0b7824 */ /* 0x000fe200078e00ff */
[----:B------:R-:W-:Y:S02]  /*0480*/  LOP3.LUT R13, R13, R10, RZ, 0x3c, !PT ;  /* 0x0000000a0d0d7212 */ /* 0x000fe400078e3cff */
[C---:B------:R-:W-:Y:S01]  /*0490*/  IADD3 R10, PT, PT, R8.reuse, 0x14, R10 ;  /* 0x00000014080a7810 */ /* 0x040fe20007ffe00a */
[----:B------:R-:W-:Y:S01]  /*04a0*/  IMAD.SHL.U32 R12, R27, 0x10, RZ ;  /* 0x000000101b0c7824 */ /* 0x000fe200078e00ff */
[----:B------:R-:W-:-:S04]  /*04b0*/  IADD3 R9, PT, PT, R8, 0x9e, R9 ;  /* 0x0000009e08097810 */ /* 0x000fc80007ffe009 */
[----:B------:R-:W-:Y:S01]  /*04c0*/  LOP3.LUT R12, R27, R12, R11, 0x96, !PT ;  /* 0x0000000c1b0c7212 */ /* 0x000fe200078e960b */
[----:B------:R-:W-:-:S03]  /*04d0*/  IMAD.SHL.U32 R11, R13, 0x2, RZ ;  /* 0x000000020d0b7824 */ /* 0x000fc600078e00ff */
[----:B------:R-:W-:-:S05]  /*04e0*/  LOP3.LUT R17, R12, R15, RZ, 0x3c, !PT ;  /* 0x0000000f0c117212 */ /* 0x000fca00078e3cff */
[----:B------:R-:W-:-:S05]  /*04f0*/  IMAD.SHL.U32 R12, R17, 0x10, RZ ;  /* 0x00000010110c7824 */ /* 0x000fca00078e00ff */
[----:B------:R-:W-:Y:S01]  /*0500*/  LOP3.LUT R12, R17, R12, R11, 0x96, !PT ;  /* 0x0000000c110c7212 */ /* 0x000fe200078e960b */
[----:B------:R-:W-:-:S03]  /*0510*/  IMAD.SHL.U32 R11, R14, 0x2, RZ ;  /* 0x000000020e0b7824 */ /* 0x000fc600078e00ff */
[----:B------:R-:W-:-:S05]  /*0520*/  LOP3.LUT R25, R12, R13, RZ, 0x3c, !PT ;  /* 0x0000000d0c197212 */ /* 0x000fca00078e3cff */
[----:B------:R-:W-:-:S05]  /*0530*/  IMAD.SHL.U32 R12, R25, 0x10, RZ ;  /* 0x00000010190c7824 */ /* 0x000fca00078e00ff */
[----:B------:R-:W-:-:S04]  /*0540*/  LOP3.LUT R11, R25, R12, R11, 0x96, !PT ;  /* 0x0000000c190b7212 */ /* 0x000fc800078e960b */
[----:B------:R-:W-:Y:S01]  /*0550*/  LOP3.LUT R23, R11, R14, RZ, 0x3c, !PT ;  /* 0x0000000e0b177212 */ /* 0x000fe200078e3cff */
[----:B------:R-:W-:Y:S01]  /*0560*/  IMAD.SHL.U32 R11, R22, 0x2, RZ ;  /* 0x00000002160b7824 */ /* 0x000fe200078e00ff */
[----:B------:R-:W-:-:S03]  /*0570*/  SHF.R.U32.HI R14, RZ, 0x2, R27 ;  /* 0x00000002ff0e7819 */ /* 0x000fc6000001161b */
[C---:B------:R-:W-:Y:S01]  /*0580*/  IMAD.SHL.U32 R12, R23.reuse, 0x10, RZ ;  /* 0x00000010170c7824 */ /* 0x040fe200078e00ff */
[----:B------:R-:W-:Y:S02]  /*0590*/  LOP3.LUT R14, R14, R27, RZ, 0x3c, !PT ;  /* 0x0000001b0e0e7212 */ /* 0x000fe400078e3cff */
[----:B------:R-:W-:Y:S02]  /*05a0*/  IADD3 R27, PT, PT, R8, 0x63, R27 ;  /* 0x00000063081b7810 */ /* 0x000fe40007ffe01b */
[----:B------:R-:W-:-:S04]  /*05b0*/  LOP3.LUT R11, R23, R12, R11, 0x96, !PT ;  /* 0x0000000c170b7212 */ /* 0x000fc800078e960b */
        /* <DEDUP_REMOVED lines=8> */
[----:B------:R-:W-:-:S03]  /*0640*/  SHF.R.U32.HI R14, RZ, 0x2, R25 ;  /* 0x00000002ff0e7819 */ /* 0x000fc60000011619 */
[----:B------:R-:W-:-:S05]  /*0650*/  IMAD.SHL.U32 R12, R11, 0x10, RZ ;  /* 0x000000100b0c7824 */ /* 0x000fca00078e00ff */
[----:B------:R-:W-:Y:S02]  /*0660*/  LOP3.LUT R15, R11, R12, R13, 0x96, !PT ;  /* 0x0000000c0b0f7212 */ /* 0x000fe400078e960d */
[----:B------:R-:W-:Y:S02]  /*0670*/  LOP3.LUT R13, R14, R25, RZ, 0x3c, !PT ;  /* 0x000000190e0d7212 */ /* 0x000fe400078e3cff */
[----:B------:R-:W-:Y:S02]  /*0680*/  LOP3.LUT R12, R15, R22, RZ, 0x3c, !PT ;  /* 0x000000160f0c7212 */ /* 0x000fe400078e3cff */
[----:B------:R-:W-:Y:S01]  /*0690*/  IADD3 R25, PT, PT, R8, 0xed, R25 ;  /* 0x000000ed08197810 */ /* 0x000fe20007ffe019 */
[----:B------:R-:W-:Y:S02]  /*06a0*/  IMAD.SHL.U32 R14, R13, 0x2, RZ ;  /* 0x000000020d0e7824 */ /* 0x000fe400078e00ff */
[----:B------:R-:W-:-:S05]  /*06b0*/  IMAD.SHL.U32 R15, R12, 0x10, RZ ;  /* 0x000000100c0f7824 */ /* 0x000fca00078e00ff */
[----:B------:R-:W-:Y:S02]  /*06c0*/  LOP3.LUT R22, R12, R15, R14, 0x96, !PT ;  /* 0x0000000f0c167212 */ /* 0x000fe400078e960e */
[----:B--2---:R-:W-:Y:S02]  /*06d0*/  IADD3 R14, P0, PT, R0, UR6, RZ ;  /* 0x00000006000e7c10 */ /* 0x004fe4000ff1e0ff */
[----:B------:R-:W-:Y:S02]  /*06e0*/  LOP3.LUT R13, R22, R13, RZ, 0x3c, !PT ;  /* 0x0000000d160d7212 */ /* 0x000fe400078e3cff */
[----:B------:R-:W-:Y:S02]  /*06f0*/  LEA.HI.X.SX32 R15, R0, UR7, 0x1, P0 ;  /* 0x00000007000f7c11 */ /* 0x000fe400080f0eff */
[--C-:B------:R-:W-:Y:S02]  /*0700*/  SHF.R.U32.HI R0, RZ, 0x2, R23.reuse ;  /* 0x00000002ff007819 */ /* 0x100fe40000011617 */
[----:B------:R-:W-:Y:S01]  /*0710*/  IADD3 R22, PT, PT, R8, 0xc5, R16 ;  /* 0x000000c508167810 */ /* 0x000fe20007ffe010 */
[----:B------:R0:W-:Y:S01]  /*0720*/  STG.E.U8 desc[UR4][R14.64+0x1], R20 ;  /* 0x000001140e007986 */ /* 0x0001e2000c101104 */
[----:B------:R-:W-:Y:S01]  /*0730*/  LOP3.LUT R16, R0, R23, RZ, 0x3c, !PT ;  /* 0x0000001700107212 */ /* 0x000fe200078e3cff */
[----:B------:R-:W-:Y:S01]  /*0740*/  IMAD.SHL.U32 R0, R13, 0x10, RZ ;  /* 0x000000100d007824 */ /* 0x000fe200078e00ff */
[----:B------:R-:W-:Y:S01]  /*0750*/  IADD3 R23, PT, PT, R8, 0xb2, R23 ;  /* 0x000000b208177810 */ /* 0x000fe20007ffe017 */
[----:B------:R-:W-:Y:S02]  /*0760*/  STG.E.U8 desc[UR4][R14.64], R22 ;  /* 0x000000160e007986 */ /* 0x000fe4000c101104 */
[----:B------:R-:W-:-:S02]  /*0770*/  IMAD.SHL.U32 R24, R16, 0x2, RZ ;  /* 0x0000000210187824 */ /* 0x000fc400078e00ff */
[----:B------:R1:W-:Y:S03]  /*0780*/  STG.E.U8 desc[UR4][R14.64+0x2], R18 ;  /* 0x000002120e007986 */ /* 0x0003e6000c101104 */
[----:B------:R-:W-:Y:S01]  /*0790*/  LOP3.LUT R0, R13, R0, R24, 0x96, !PT ;  /* 0x000000000d007212 */ /* 0x000fe200078e9618 */
[----:B------:R2:W-:Y:S01]  /*07a0*/  STG.E.U8 desc[UR4][R14.64+0x3], R10 ;  /* 0x0000030a0e007986 */ /* 0x0005e2000c101104 */
[--C-:B------:R-:W-:Y:S02]  /*07b0*/  SHF.R.U32.HI R24, RZ, 0x2, R21.reuse ;  /* 0x00000002ff187819 */ /* 0x100fe40000011615 */
[----:B------:R-:W-:Y:S01]  /*07c0*/  LOP3.LUT R16, R0, R16, RZ, 0x3c, !PT ;  /* 0x0000001000107212 */ /* 0x000fe200078e3cff */
[----:B------:R3:W-:Y:S01]  /*07d0*/  STG.E.U8 desc[UR4][R14.64+0x4], R29 ;  /* 0x0000041d0e007986 */ /* 0x0007e2000c101104 */
[----:B------:R-:W-:Y:S02]  /*07e0*/  LOP3.LUT R0, R24, R21, RZ, 0x3c, !PT ;  /* 0x0000001518007212 */ /* 0x000fe400078e3cff */
[----:B------:R-:W-:Y:S01]  /*07f0*/  IADD3 R21, PT, PT, R8, 0x77, R21 ;  /* 0x0000007708157810 */ /* 0x000fe20007ffe015 */
[----:B0-----:R-:W-:Y:S01]  /*0800*/  IMAD.SHL.U32 R20, R16, 0x10, RZ ;  /* 0x0000001010147824 */ /* 0x001fe200078e00ff */
[----:B-1----:R-:W-:Y:S01]  /*0810*/  IADD3 R18, PT, PT, R8, 0x28, R17 ;  /* 0x0000002808127810 */ /* 0x002fe20007ffe011 */
[----:B------:R-:W-:Y:S01]  /*0820*/  IMAD.SHL.U32 R22, R0, 0x2, RZ ;  /* 0x0000000200167824 */ /* 0x000fe200078e00ff */
[----:B------:R0:W-:Y:S01]  /*0830*/  STG.E.U8 desc[UR4][R14.64+0x5], R9 ;  /* 0x000005090e007986 */ /* 0x0001e2000c101104 */
[----:B--2---:R-:W-:-:S03]  /*0840*/  VIADD R10, R8, 0x587c50 ;  /* 0x00587c50080a7836 */ /* 0x004fc60000000000 */
[----:B------:R-:W-:Y:S01]  /*0850*/  LOP3.LUT R20, R16, R20, R22, 0x96, !PT ;  /* 0x0000001410147212 */ /* 0x000fe200078e9616 */
[----:B------:R1:W-:Y:S01]  /*0860*/  STG.E.U8 desc[UR4][R14.64+0x6], R27 ;  /* 0x0000061b0e007986 */ /* 0x0003e2000c101104 */
[----:B---3--:R-:W-:Y:S02]  /*0870*/  IADD3 R29, PT, PT, R8, 0x1, R12 ;  /* 0x00000001081d7810 */ /* 0x008fe40007ffe00c */
[----:B------:R-:W-:Y:S01]  /*0880*/  LOP3.LUT R17, R20, R0, RZ, 0x3c, !PT ;  /* 0x0000000014117212 */ /* 0x000fe200078e3cff */
[----:B------:R-:W-:Y:S01]  /*0890*/  STG.E.U8 desc[UR4][R14.64+0x7], R18 ;  /* 0x000007120e007986 */ /* 0x000fe2000c101104 */
[C---:B------:R-:W-:Y:S02]  /*08a0*/  IADD3 R0, PT, PT, R8.reuse, 0xc6, R13 ;  /* 0x000000c608007810 */ /* 0x040fe40007ffe00d */
[C---:B0-----:R-:W-:Y:S01]  /*08b0*/  IADD3 R9, PT, PT, R8.reuse, 0x3c, R11 ;  /* 0x0000003c08097810 */ /* 0x041fe20007ffe00b */
[----:B------:R-:W-:Y:S01]  /*08c0*/  STG.E.U8 desc[UR4][R14.64+0x8], R25 ;  /* 0x000008190e007986 */ /* 0x000fe2000c101104 */
[----:B------:R-:W-:Y:S01]  /*08d0*/  IADD3 R8, PT, PT, R8, 0x8b, R16 ;  /* 0x0000008b08087810 */ /* 0x000fe20007ffe010 */
[----:B-1----:R-:W-:-:S02]  /*08e0*/  IMAD.IADD R27, R17, 0x1, R10 ;  /* 0x00000001111b7824 */ /* 0x002fc400078e020a */
[----:B------:R-:W-:Y:S04]  /*08f0*/  STG.E.U8 desc[UR4][R14.64+0x9], R23 ;  /* 0x000009170e007986 */ /* 0x000fe8000c101104 */
[----:B------:R-:W-:Y:S04]  /*0900*/  STG.E.U8 desc[UR4][R14.64+0xa], R21 ;  /* 0x00000a150e007986 */ /* 0x000fe8000c101104 */
[----:B------:R-:W-:Y:S04]  /*0910*/  STG.E.U8 desc[UR4][R14.64+0xb], R9 ;  /* 0x00000b090e007986 */ /* 0x000fe8000c101104 */
[----:B------:R-:W-:Y:S04]  /*0920*/  STG.E.U8 desc[UR4][R14.64+0xc], R29 ;  /* 0x00000c1d0e007986 */ /* 0x000fe8000c101104 */
[----:B------:R-:W-:Y:S04]  /*0930*/  STG.E.U8 desc[UR4][R14.64+0xd], R0 ;  /* 0x00000d000e007986 */ /* 0x000fe8000c101104 */
[----:B------:R-:W-:Y:S04]  /*0940*/  STG.E.U8 desc[UR4][R14.64+0xe], R8 ;  /* 0x00000e080e007986 */ /* 0x000fe8000c101104 */
[----:B------:R-:W-:Y:S04]  /*0950*/  STG.E.U8 desc[UR4][R14.64+0xf], R27 ;  /* 0x00000f1b0e007986 */ /* 0x000fe8000c101104 */
[----:B------:R-:W-:Y:S04]  /*0960*/  STG.E.64 desc[UR4][R2.64], R10 ;  /* 0x0000000a02007986 */ /* 0x000fe8000c101b04 */
[----:B------:R-:W-:Y:S04]  /*0970*/  STG.E.64 desc[UR4][R2.64+0x8], R12 ;  /* 0x0000080c02007986 */ /* 0x000fe8000c101b04 */
[----:B------:R-:W-:Y:S04]  /*0980*/  STG.E.64 desc[UR4][R2.64+0x10], R16 ;  /* 0x0000101002007986 */ /* 0x000fe8000c101b04 */
[----:B------:R-:W-:Y:S04]  /*0990*/  STG.E.64 desc[UR4][R2.64+0x18], R6 ;  /* 0x0000180602007986 */ /* 0x000fe8000c101b04 */
[----:B------:R-:W-:Y:S04]  /*09a0*/  STG.E.64 desc[UR4][R2.64+0x28], R4 ;  /* 0x0000280402007986 */ /* 0x000fe8000c101b04 */
[----:B------:R-:W-:Y:S01]  /*09b0*/  STG.E desc[UR4][R2.64+0x20], R19 ;  /* 0x0000201302007986 */ /* 0x000fe2000c101904 */
[----:B------:R-:W-:Y:S05]  /*09c0*/  EXIT ;  /* 0x000000000000794d */ /* 0x000fea0003800000 */
.L_x_0:
[----:B------:R-:W-:-:S00]  /*09d0*/  BRA `(.L_x_0) ;  /* 0xfffffffc00fc7947 */ /* 0x000fc0000383ffff */
[----:B------:R-:W-:-:S00]  /*09e0*/  NOP ;  /* 0x0000000000007918 */ /* 0x000fc00000000000 */
        /* <DEDUP_REMOVED lines=9> */
.L_x_10:


//--------------------- .text.init_curand_states  --------------------------
	.section	.text.init_curand_states,"ax",@progbits
	.align	128
        .global         init_curand_states
        .type           init_curand_states,@function
        .size           init_curand_states,(.L_x_11 - init_curand_states)
        .other          init_curand_states,@"STO_CUDA_ENTRY STV_DEFAULT"
init_curand_states:
.text.init_curand_states:
        /* <DEDUP_REMOVED lines=10> */
[----:B------:R-:W-:Y:S01]  /*00a0*/  ISETP.NE.AND P0, PT, R13, RZ, PT ;  /* 0x000000ff0d00720c */ /* 0x000fe20003f05270 */
[----:B------:R-:W-:Y:S05]  /*00b0*/  BSSY.RECONVERGENT B0, `(.L_x_1) ;  /* 0x00000e1000007945 */ /* 0x000fea0003800200 */
[----:B------:R-:W2:Y:S01]  /*00c0*/  LDC.64 R6, c[0x0][0x380] ;  /* 0x0000e000ff067b82 */ /* 0x000ea20000000a00 */
[----:B0-----:R-:W-:Y:S02]  /*00d0*/  LOP3.LUT R0, R2, 0xaad26b49, RZ, 0x3c, !PT ;  /* 0xaad26b4902007812 */ /* 0x001fe400078e3cff */
[----:B------:R-:W-:-:S03]  /*00e0*/  LOP3.LUT R2, R3, 0xf7dcefdd, RZ, 0x3c, !PT ;  /* 0xf7dcefdd03027812 */ /* 0x000fc600078e3cff */
[----:B------:R-:W-:Y:S02]  /*00f0*/  IMAD R0, R0, 0x4182bed5, RZ ;  /* 0x4182bed500007824 */ /* 0x000fe400078e02ff */
[----:B------:R-:W-:Y:S02]  /*0100*/  IMAD R3, R2, -0x658354e5, RZ ;  /* 0x9a7cab1b02037824 */ /* 0x000fe400078e02ff */
[----:B--2---:R-:W-:Y:S01]  /*0110*/  IMAD.WIDE R6, R13, 0x30, R6 ;  /* 0x000000300d067825 */ /* 0x004fe200078e0206 */
[C---:B------:R-:W-:Y:S02]  /*0120*/  LOP3.LUT R8, R0.reuse, 0x159a55e5, RZ, 0x3c, !PT ;  /* 0x159a55e500087812 */ /* 0x040fe400078e3cff */
[C---:B------:R-:W-:Y:S01]  /*0130*/  IADD3 R4, PT, PT, R0.reuse, 0x64f0c9, R3 ;  /* 0x0064f0c900047810 */ /* 0x040fe20007ffe003 */
[C---:B------:R-:W-:Y:S01]  /*0140*/  VIADD R5, R0.reuse, 0x75bcd15 ;  /* 0x075bcd1500057836 */ /* 0x040fe20000000000 */
[----:B------:R-:W-:Y:S01]  /*0150*/  LOP3.LUT R10, R3, 0x5491333, RZ, 0x3c, !PT ;  /* 0x05491333030a7812 */ /* 0x000fe200078e3cff */
[----:B------:R-:W-:-:S02]  /*0160*/  VIADD R11, R0, 0x583f19 ;  /* 0x00583f19000b7836 */ /* 0x000fc40000000000 */
[----:B------:R-:W-:Y:S01]  /*0170*/  VIADD R9, R3, 0x1f123bb5 ;  /* 0x1f123bb503097836 */ /* 0x000fe20000000000 */
[----:B-1----:R0:W-:Y:S04]  /*0180*/  STG.E.64 desc[UR4][R6.64], R4 ;  /* 0x0000000406007986 */ /* 0x0021e8000c101b04 */
[----:B------:R0:W-:Y:S04]  /*0190*/  STG.E.64 desc[UR4][R6.64+0x8], R8 ;  /* 0x0000080806007986 */ /* 0x0001e8000c101b04 */
[----:B------:R0:W-:Y:S01]  /*01a0*/  STG.E.64 desc[UR4][R6.64+0x10], R10 ;  /* 0x0000100a06007986 */ /* 0x0001e2000c101b04 */
[----:B------:R-:W-:Y:S05]  /*01b0*/  @!P0 BRA `(.L_x_2) ;  /* 0x0000000c00408947 */ /* 0x000fea0003800000 */
[----:B------:R-:W-:Y:S01]  /*01c0*/  SHF.R.S32.HI R0, RZ, 0x1f, R13 ;  /* 0x0000001fff007819 */ /* 0x000fe2000001140d */
[----:B------:R-:W-:-:S07]  /*01d0*/  IMAD.MOV.U32 R12, RZ, RZ, RZ ;  /* 0x000000ffff0c7224 */ /* 0x000fce00078e00ff */
.L_x_8:
[----:B-1----:R-:W-:Y:S01]  /*01e0*/  LOP3.LUT R2, R13, 0x3, RZ, 0xc0, !PT ;  /* 0x000000030d027812 */ /* 0x002fe200078ec0ff */
[----:B------:R-:W-:Y:S03]  /*01f0*/  BSSY.RECONVERGENT B1, `(.L_x_3) ;  /* 0x00000c6000017945 */ /* 0x000fe60003800200 */
[----:B------:R-:W-:-:S04]  /*0200*/  ISETP.NE.U32.AND P0, PT, R2, RZ, PT ;  /* 0x000000ff0200720c */ /* 0x000fc80003f05070 */
[----:B------:R-:W-:-:S13]  /*0210*/  ISETP.NE.AND.EX P0, PT, RZ, RZ, PT, P0 ;  /* 0x000000ffff00720c */ /* 0x000fda0003f05300 */
[----:B------:R-:W-:Y:S05]  /*0220*/  @!P0 BRA `(.L_x_4) ;  /* 0x0000000c00088947 */ /* 0x000fea0003800000 */
[----:B0-----:R-:W0:Y:S01]  /*0230*/  LDC.64 R8, c[0x4][RZ] ;  /* 0x01000000ff087b82 */ /* 0x001e220000000a00 */
[----:B------:R-:W-:Y:S02]  /*0240*/  IMAD.MOV.U32 R14, RZ, RZ, RZ ;  /* 0x000000ffff0e7224 */ /* 0x000fe400078e00ff */
[----:B0-----:R-:W-:-:S07]  /*0250*/  IMAD.WIDE.U32 R8, R12, 0xc80, R8 ;  /* 0x00000c800c087825 */ /* 0x001fce00078e0008 */
.L_x_7:
[----:B-1----:R-:W-:Y:S01]  /*0260*/  IMAD.MOV.U32 R15, RZ, RZ, RZ ;  /* 0x000000ffff0f7224 */ /* 0x002fe200078e00ff */
[----:B------:R-:W-:Y:S01]  /*0270*/  CS2R R2, SRZ ;  /* 0x0000000000027805 */ /* 0x000fe2000001ff00 */
[----:B------:R-:W-:Y:S01]  /*0280*/  IMAD.MOV.U32 R17, RZ, RZ, RZ ;  /* 0x000000ffff117224 */ /* 0x000fe200078e00ff */
[----:B------:R-:W-:-:S07]  /*0290*/  CS2R R4, SRZ ;  /* 0x0000000000047805 */ /* 0x000fce000001ff00 */
.L_x_6:
[----:B------:R-:W-:-:S05]  /*02a0*/  IMAD.WIDE.U32 R10, R17, 0x4, R6 ;  /* 0x00000004110a7825 */ /* 0x000fca00078e0006 */
[----:B------:R0:W5:Y:S01]  /*02b0*/  LDG.E R16, desc[UR4][R10.64+0x4] ;  /* 0x000004040a107981 */ /* 0x000162000c1e1900 */
[----:B------:R-:W-:-:S07]  /*02c0*/  IMAD.MOV.U32 R19, RZ, RZ, RZ ;  /* 0x000000ffff137224 */ /* 0x000fce00078e00ff */
.L_x_5:
[----:B-----5:R-:W-:Y:S01]  /*02d0*/  SHF.R.U32.HI R24, RZ, R19, R16 ;  /* 0x00000013ff187219 */ /* 0x020fe20000011610 */
[----:B0-----:R-:W-:-:S03]  /*02e0*/  IMAD.SHL.U32 R10, R17, 0x20, RZ ;  /* 0x00000020110a7824 */ /* 0x001fc600078e00ff */
[----:B------:R-:W-:Y:S01]  /*02f0*/  LOP3.LUT R11, R24, 0x1, RZ, 0xc0, !PT ;  /* 0x00000001180b7812 */ /* 0x000fe200078ec0ff */
[----:B------:R-:W-:-:S03]  /*0300*/  IMAD.IADD R10, R10, 0x1, R19 ;  /* 0x000000010a0a7824 */ /* 0x000fc600078e0213 */
[----:B------:R-:W-:Y:S01]  /*0310*/  ISETP.NE.U32.AND P0, PT, R11, 0x1, PT ;  /* 0x000000010b00780c */ /* 0x000fe20003f05070 */
[----:B------:R-:W-:-:S03]  /*0320*/  IMAD R11, R10, 0x5, RZ ;  /* 0x000000050a0b7824 */ /* 0x000fc600078e02ff */
[----:B------:R-:W-:Y:S01]  /*0330*/  R2P PR, R24, 0x7e ;  /* 0x0000007e18007804 */ /* 0x000fe20000000000 */
[----:B------:R-:W-:-:S08]  /*0340*/  IMAD.WIDE.U32 R10, R11, 0x4, R8 ;  /* 0x000000040b0a7825 */ /* 0x000fd000078e0008 */
[----:B------:R-:W2:Y:S04]  /*0350*/  @!P0 LDG.E R18, desc[UR4][R10.64] ;  /* 0x000000040a128981 */ /* 0x000ea8000c1e1900 */
[----:B------:R-:W3:Y:S04]  /*0360*/  @!P0 LDG.E R20, desc[UR4][R10.64+0x10] ;  /* 0x000010040a148981 */ /* 0x000ee8000c1e1900 */
[----:B------:R-:W4:Y:S04]  /*0370*/  @P1 LDG.E R22, desc[UR4][R10.64+0x14] ;  /* 0x000014040a161981 */ /* 0x000f28000c1e1900 */
[----:B------:R-:W4:Y:S04]  /*0380*/  @P2 LDG.E R26, desc[UR4][R10.64+0x28] ;  /* 0x000028040a1a2981 */ /* 0x000f28000c1e1900 */
[----:B------:R-:W4:Y:S04]  /*0390*/  @!P0 LDG.E R21, desc[UR4][R10.64+0x4] ;  /* 0x000004040a158981 */ /* 0x000f28000c1e1900 */
[----:B------:R-:W4:Y:S04]  /*03a0*/  @!P0 LDG.E R23, desc[UR4][R10.64+0xc] ;  /* 0x00000c040a178981 */ /* 0x000f28000c1e1900 */
[----:B------:R-:W4:Y:S04]  /*03b0*/  @P1 LDG.E R25, desc[UR4][R10.64+0x18] ;  /* 0x000018040a191981 */ /* 0x000f28000c1e1900 */
[----:B------:R-:W4:Y:S04]  /*03c0*/  @P3 LDG.E R28, desc[UR4][R10.64+0x3c] ;  /* 0x00003c040a1c3981 */ /* 0x000f28000c1e1900 */
[----:B------:R-:W4:Y:S01]  /*03d0*/  @P6 LDG.E R27, desc[UR4][R10.64+0x7c] ;  /* 0x00007c040a1b6981 */ /* 0x000f22000c1e1900 */
[----:B--2---:R-:W-:-:S03]  /*03e0*/  @!P0 LOP3.LUT R15, R15, R18, RZ, 0x3c, !PT ;  /* 0x000000120f0f8212 */ /* 0x004fc600078e3cff */
[----:B------:R-:W2:Y:S01]  /*03f0*/  @!P0 LDG.E R18, desc[UR4][R10.64+0x8] ;  /* 0x000008040a128981 */ /* 0x000ea2000c1e1900 */
[----:B---3--:R-:W-:-:S03]  /*0400*/  @!P0 LOP3.LUT R3, R3, R20, RZ, 0x3c, !PT ;  /* 0x0000001403038212 */ /* 0x008fc600078e3cff */
[----:B------:R-:W3:Y:S01]  /*0410*/  @P1 LDG.E R20, desc[UR4][R10.64+0x24] ;  /* 0x000024040a141981 */ /* 0x000ee2000c1e1900 */
[----:B----4-:R-:W-:-:S03]  /*0420*/  @P1 LOP3.LUT R15, R15, R22, RZ, 0x3c, !PT ;  /* 0x000000160f0f1212 */ /* 0x010fc600078e3cff */
[----:B------:R-:W4:Y:S01]  /*0430*/  @P2 LDG.E R22, desc[UR4][R10.64+0x38] ;  /* 0x000038040a162981 */ /* 0x000f22000c1e1900 */
[----:B------:R-:W-:-:S03]  /*0440*/  @P2 LOP3.LUT R15, R15, R26, RZ, 0x3c, !PT ;  /* 0x0000001a0f0f2212 */ /* 0x000fc600078e3cff */
[----:B------:R-:W4:Y:S01]  /*0450*/  @P4 LDG.E R26, desc[UR4][R10.64+0x50] ;  /* 0x000050040a1a4981 */ /* 0x000f22000c1e1900 */
[----:B------:R-:W-:-:S03]  /*0460*/  @!P0 LOP3.LUT R4, R4, R21, RZ, 0x3c, !PT ;  /* 0x0000001504048212 */ /* 0x000fc600078e3cff */
[----:B------:R-:W4:Y:S01]  /*0470*/  @P1 LDG.E R21, desc[UR4][R10.64+0x20] ;  /* 0x000020040a151981 */ /* 0x000f22000c1e1900 */
[----:B------:R-:W-:-:S03]  /*0480*/  @!P0 LOP3.LUT R2, R2, R23, RZ, 0x3c, !PT ;  /* 0x0000001702028212 */ /* 0x000fc600078e3cff */
[----:B------:R-:W4:Y:S01]  /*0490*/  @P2 LDG.E R23, desc[UR4][R10.64+0x2c] ;  /* 0x00002c040a172981 */ /* 0x000f22000c1e1900 */
[----:B------:R-:W-:-:S03]  /*04a0*/  @P1 LOP3.LUT R4, R4, R25, RZ, 0x3c, !PT ;  /* 0x0000001904041212 */ /* 0x000fc600078e3cff */
[----:B------:R-:W4:Y:S01]  /*04b0*/  @P2 LDG.E R25, desc[UR4][R10.64+0x34] ;  /* 0x000034040a192981 */ /* 0x000f22000c1e1900 */
[----:B--2---:R-:W-:-:S03]  /*04c0*/  @!P0 LOP3.LUT R5, R5, R18, RZ, 0x3c, !PT ;  /* 0x0000001205058212 */ /* 0x004fc600078e3cff */
[----:B------:R-:W2:Y:S01]  /*04d0*/  @P1 LDG.E R18, desc[UR4][R10.64+0x1c] ;  /* 0x00001c040a121981 */ /* 0x000ea2000c1e1900 */
[----:B---3--:R-:W-:-:S03]  /*04e0*/  @P1 LOP3.LUT R3, R3, R20, RZ, 0x3c, !PT ;  /* 0x0000001403031212 */ /* 0x008fc600078e3cff */
[----:B------:R-:W3:Y:S01]  /*04f0*/  @P2 LDG.E R20, desc[UR4][R10.64+0x30] ;  /* 0x000030040a142981 */ /* 0x000ee2000c1e1900 */
[----:B----4-:R-:W-:-:S03]  /*0500*/  @P2 LOP3.LUT R3, R3, R22, RZ, 0x3c, !PT ;  /* 0x0000001603032212 */ /* 0x010fc600078e3cff */
[----:B------:R-:W4:Y:S01]  /*0510*/  @P3 LDG.E R22, desc[UR4][R10.64+0x4c] ;  /* 0x00004c040a163981 */ /* 0x000f22000c1e1900 */
[----:B------:R-:W-:-:S04]  /*0520*/  @P3 LOP3.LUT R15, R15, R28, RZ, 0x3c, !PT ;  /* 0x0000001c0f0f3212 */ /* 0x000fc800078e3cff */
[----:B------:R-:W-:Y:S02]  /*0530*/  @P4 LOP3.LUT R15, R15, R26, RZ, 0x3c, !PT ;  /* 0x0000001a0f0f4212 */ /* 0x000fe400078e3cff */
[----:B------:R-:W-:Y:S01]  /*0540*/  @P1 LOP3.LUT R2, R2, R21, RZ, 0x3c, !PT ;  /* 0x0000001502021212 */ /* 0x000fe200078e3cff */
[----:B------:R-:W4:Y:S04]  /*0550*/  @P5 LDG.E R26, desc[UR4][R10.64+0x64] ;  /* 0x000064040a1a5981 */ /* 0x000f28000c1e1900 */
[----:B------:R-:W4:Y:S01]  /*0560*/  @P3 LDG.E R21, desc[UR4][R10.64+0x40] ;  /* 0x000040040a153981 */ /* 0x000f22000c1e1900 */
[----:B------:R-:W-:Y:S02]  /*0570*/  @P2 LOP3.LUT R4, R4, R23, RZ, 0x3c, !PT ;  /* 0x0000001704042212 */ /* 0x000fe400078e3cff */
[----:B------:R-:W-:Y:S01]  /*0580*/  @P2 LOP3.LUT R2, R2, R25, RZ, 0x3c, !PT ;  /* 0x0000001902022212 */ /* 0x000fe200078e3cff */
[----:B------:R-:W4:Y:S04]  /*0590*/  @P3 LDG.E R23, desc[UR4][R10.64+0x48] ;  /* 0x000048040a173981 */ /* 0x000f28000c1e1900 */
[----:B------:R-:W4:Y:S01]  /*05a0*/  @P4 LDG.E R25, desc[UR4][R10.64+0x54] ;  /* 0x000054040a194981 */ /* 0x000f22000c1e1900 */
[----:B--2---:R-:W-:-:S03]  /*05b0*/  @P1 LOP3.LUT R5, R5, R18, RZ, 0x3c, !PT ;  /* 0x0000001205051212 */ /* 0x004fc600078e3cff */
[----:B------:R-:W2:Y:S01]  /*05c0*/  @P3 LDG.E R18, desc[UR4][R10.64+0x44] ;  /* 0x000044040a123981 */ /* 0x000ea2000c1e1900 */
[----:B---3--:R-:W-:-:S03]  /*05d0*/  @P2 LOP3.LUT R5, R5, R20, RZ, 0x3c, !PT ;  /* 0x0000001405052212 */ /* 0x008fc600078e3cff */
[----:B------:R-:W3:Y:S01]  /*05e0*/  @P4 LDG.E R20, desc[UR4][R10.64+0x58] ;  /* 0x000058040a144981 */ /* 0x000ee2000c1e1900 */
[----:B----4-:R-:W-:-:S03]  /*05f0*/  @P3 LOP3.LUT R3, R3, R22, RZ, 0x3c, !PT ;  /* 0x0000001603033212 */ /* 0x010fc600078e3cff */
[----:B------:R-:W4:Y:S01]  /*0600*/  @P4 LDG.E R22, desc[UR4][R10.64+0x60] ;  /* 0x000060040a164981 */ /* 0x000f22000c1e1900 */
[----:B------:R-:W-:Y:S02]  /*0610*/  LOP3.LUT P0, RZ, R24, 0x80, RZ, 0xc0, !PT ;  /* 0x0000008018ff7812 */ /* 0x000fe4000780c0ff */
[----:B------:R-:W-:Y:S02]  /*0620*/  @P5 LOP3.LUT R15, R15, R26, RZ, 0x3c, !PT ;  /* 0x0000001a0f0f5212 */ /* 0x000fe400078e3cff */
[----:B------:R-:W4:Y:S01]  /*0630*/  @P6 LDG.E R26, desc[UR4][R10.64+0x78] ;  /* 0x000078040a1a6981 */ /* 0x000f22000c1e1900 */
[----:B------:R-:W-:-:S03]  /*0640*/  @P3 LOP3.LUT R4, R4, R21, RZ, 0x3c, !PT ;  /* 0x0000001504043212 */ /* 0x000fc600078e3cff */
[----:B------:R-:W4:Y:S01]  /*0650*/  @P4 LDG.E R21, desc[UR4][R10.64+0x5c] ;  /* 0x00005c040a154981 */ /* 0x000f22000c1e1900 */
[----:B------:R-:W-:-:S03]  /*0660*/  @P3 LOP3.LUT R2, R2, R23, RZ, 0x3c, !PT ;  /* 0x0000001702023212 */ /* 0x000fc600078e3cff */
[----:B------:R-:W4:Y:S01]  /*0670*/  @P5 LDG.E R23, desc[UR4][R10.64+0x68] ;  /* 0x000068040a175981 */ /* 0x000f22000c1e1900 */
[----:B------:R-:W-:-:S03]  /*0680*/  @P4 LOP3.LUT R4, R4, R25, RZ, 0x3c, !PT ;  /* 0x0000001904044212 */ /* 0x000fc600078e3cff */
[----:B------:R-:W4:Y:S01]  /*0690*/  @P5 LDG.E R25, desc[UR4][R10.64+0x70] ;  /* 0x000070040a195981 */ /* 0x000f22000c1e1900 */
[----:B--2---:R-:W-:-:S03]  /*06a0*/  @P3 LOP3.LUT R5, R5, R18, RZ, 0x3c, !PT ;  /* 0x0000001205053212 */ /* 0x004fc600078e3cff */
[----:B------:R-:W2:Y:S01]  /*06b0*/  @P5 LDG.E R18, desc[UR4][R10.64+0x6c] ;  /* 0x00006c040a125981 */ /* 0x000ea2000c1e1900 */
[----:B---3--:R-:W-:-:S03]  /*06c0*/  @P4 LOP3.LUT R5, R5, R20, RZ, 0x3c, !PT ;  /* 0x0000001405054212 */ /* 0x008fc600078e3cff */
[----:B------:R-:W3:Y:S01]  /*06d0*/  @P5 LDG.E R20, desc[UR4][R10.64+0x74] ;  /* 0x000074040a145981 */ /* 0x000ee2000c1e1900 */
[----:B----4-:R-:W-:-:S03]  /*06e0*/  @P4 LOP3.LUT R3, R3, R22, RZ, 0x3c, !PT ;  /* 0x0000001603034212 */ /* 0x010fc600078e3cff */
[----:B------:R-:W4:Y:S01]  /*06f0*/  @P0 LDG.E R22, desc[UR4][R10.64+0x8c] ;  /* 0x00008c040a160981 */ /* 0x000f22000c1e1900 */
[----:B------:R-:W-:-:S03]  /*0700*/  @P6 LOP3.LUT R15, R15, R26, RZ, 0x3c, !PT ;  /* 0x0000001a0f0f6212 */ /* 0x000fc600078e3cff */
        /* <DEDUP_REMOVED lines=13> */
[----:B------:R-:W-:Y:S02]  /*07e0*/  @P6 LOP3.LUT R4, R4, R27, RZ, 0x3c, !PT ;  /* 0x0000001b04046212 */ /* 0x000fe400078e3cff */
[----:B------:R-:W-:Y:S02]  /*07f0*/  @P6 LOP3.LUT R2, R2, R21, RZ, 0x3c, !PT ;  /* 0x0000001502026212 */ /* 0x000fe400078e3cff */
[----:B------:R-:W-:Y:S02]  /*0800*/  @P0 LOP3.LUT R4, R4, R23, RZ, 0x3c, !PT ;  /* 0x0000001704040212 */ /* 0x000fe400078e3cff */
[----:B------:R-:W-:Y:S02]  /*0810*/  @P0 LOP3.LUT R2, R2, R25, RZ, 0x3c, !PT ;  /* 0x0000001902020212 */ /* 0x000fe400078e3cff */
[----:B--2---:R-:W-:Y:S02]  /*0820*/  @P6 LOP3.LUT R5, R5, R18, RZ, 0x3c, !PT ;  /* 0x0000001205056212 */ /* 0x004fe400078e3cff */
[----:B---3--:R-:W-:-:S02]  /*0830*/  @P6 LOP3.LUT R3, R3, R20, RZ, 0x3c, !PT ;  /* 0x0000001403036212 */ /* 0x008fc400078e3cff */
[----:B----4-:R-:W-:Y:S02]  /*0840*/  @P0 LOP3.LUT R5, R5, R22, RZ, 0x3c, !PT ;  /* 0x0000001605050212 */ /* 0x010fe400078e3cff */
[----:B------:R-:W-:Y:S02]  /*0850*/  @P0 LOP3.LUT R3, R3, R26, RZ, 0x3c, !PT ;  /* 0x0000001a03030212 */ /* 0x000fe400078e3cff */
[----:B------:R-:W-:-:S13]  /*0860*/  R2P PR, R24.B1, 0x7f ;  /* 0x0000007f18007804 */ /* 0x000fda0000001000 */
[----:B------:R-:W2:Y:S04]  /*0870*/  @P0 LDG.E R18, desc[UR4][R10.64+0xa0] ;  /* 0x0000a0040a120981 */ /* 0x000ea8000c1e1900 */
[----:B------:R-:W3:Y:S04]  /*0880*/  @P1 LDG.E R22, desc[UR4][R10.64+0xb4] ;  /* 0x0000b4040a161981 */ /* 0x000ee8000c1e1900 */
[----:B------:R-:W4:Y:S04]  /*0890*/  @P2 LDG.E R26, desc[UR4][R10.64+0xc8] ;  /* 0x0000c8040a1a2981 */ /* 0x000f28000c1e1900 */
[----:B------:R-:W4:Y:S04]  /*08a0*/  @P3 LDG.E R28, desc[UR4][R10.64+0xdc] ;  /* 0x0000dc040a1c3981 */ /* 0x000f28000c1e1900 */
[----:B------:R-:W4:Y:S04]  /*08b0*/  @P0 LDG.E R23, desc[UR4][R10.64+0xa4] ;  /* 0x0000a4040a170981 */ /* 0x000f28000c1e1900 */
[----:B------:R-:W4:Y:S04]  /*08c0*/  @P0 LDG.E R20, desc[UR4][R10.64+0xa8] ;  /* 0x0000a8040a140981 */ /* 0x000f28000c1e1900 */
[----:B------:R-:W4:Y:S04]  /*08d0*/  @P4 LDG.E R25, desc[UR4][R10.64+0xf0] ;  /* 0x0000f0040a194981 */ /* 0x000f28000c1e1900 */
        /* <DEDUP_REMOVED lines=21> */
[----:B------:R-:W-:Y:S02]  /*0a30*/  LOP3.LUT P0, RZ, R24, 0x8000, RZ, 0xc0, !PT ;  /* 0x0000800018ff7812 */ /* 0x000fe4000780c0ff */
[----:B----4-:R-:W-:Y:S01]  /*0a40*/  @P5 LOP3.LUT R15, R15, R26, RZ, 0x3c, !PT ;  /* 0x0000001a0f0f5212 */ /* 0x010fe200078e3cff */
[----:B------:R-:W4:Y:S04]  /*0a50*/  @P3 LDG.E R24, desc[UR4][R10.64+0xe4] ;  /* 0x0000e4040a183981 */ /* 0x000f28000c1e1900 */
[----:B------:R-:W2:Y:S01]  /*0a60*/  @P6 LDG.E R26, desc[UR4][R10.64+0x118] ;  /* 0x000118040a1a6981 */ /* 0x000ea2000c1e1900 */
        /* <DEDUP_REMOVED lines=8> */
[----:B---3--:R-:W-:-:S03]  /*0af0*/  @P2 LOP3.LUT R3, R3, R22, RZ, 0x3c, !PT ;  /* 0x0000001603032212 */ /* 0x008fc600078e3cff */
[----:B------:R-:W3:Y:S01]  /*0b00*/  @P4 LDG.E R22, desc[UR4][R10.64+0x100] ;  /* 0x000100040a164981 */ /* 0x000ee2000c1e1900 */
[----:B--2---:R-:W-:-:S03]  /*0b10*/  @P6 LOP3.LUT R15, R15, R26, RZ, 0x3c, !PT ;  /* 0x0000001a0f0f6212 */ /* 0x004fc600078e3cff */
[----:B------:R-:W2:Y:S01]  /*0b20*/  @P0 LDG.E R26, desc[UR4][R10.64+0x12c] ;  /* 0x00012c040a1a0981 */ /* 0x000ea2000c1e1900 */
[----:B----4-:R-:W-:-:S03]  /*0b30*/  @P2 LOP3.LUT R2, R2, R23, RZ, 0x3c, !PT ;  /* 0x0000001702022212 */ /* 0x010fc600078e3cff */
[----:B------:R-:W4:Y:S01]  /*0b40*/  @P4 LDG.E R23, desc[UR4][R10.64+0xfc] ;  /* 0x0000fc040a174981 */ /* 0x000f22000c1e1900 */
[----:B------:R-:W-:-:S03]  /*0b50*/  @P2 LOP3.LUT R5, R5, R20, RZ, 0x3c, !PT ;  /* 0x0000001405052212 */ /* 0x000fc600078e3cff */
[----:B------:R-:W4:Y:S01]  /*0b60*/  @P4 LDG.E R20, desc[UR4][R10.64+0xf8] ;  /* 0x0000f8040a144981 */ /* 0x000f22000c1e1900 */
[----:B------:R-:W-:Y:S02]  /*0b70*/  @P3 LOP3.LUT R2, R2, R27, RZ, 0x3c, !PT ;  /* 0x0000001b02023212 */ /* 0x000fe400078e3cff */
[----:B------:R-:W-:Y:S01]  /*0b80*/  @P3 LOP3.LUT R4, R4, R25, RZ, 0x3c, !PT ;  /* 0x0000001904043212 */ /* 0x000fe200078e3cff */
[----:B------:R-:W4:Y:S01]  /*0b90*/  @P5 LDG.E R27, desc[UR4][R10.64+0x110] ;  /* 0x000110040a1b5981 */ /* 0x000f22000c1e1900 */
[----:B------:R-:W-:-:S03]  /*0ba0*/  @P3 LOP3.LUT R5, R5, R24, RZ, 0x3c, !PT ;  /* 0x0000001805053212 */ /* 0x000fc600078e3cff */
[----:B------:R-:W4:Y:S04]  /*0bb0*/  @P5 LDG.E R25, desc[UR4][R10.64+0x108] ;  /* 0x000108040a195981 */ /* 0x000f28000c1e1900 */
        /* <DEDUP_REMOVED lines=19> */
[----:B------:R-:W-:-:S05]  /*0cf0*/  VIADD R19, R19, 0x10 ;  /* 0x0000001013137836 */ /* 0x000fca0000000000 */
[----:B------:R-:W-:Y:S02]  /*0d00*/  ISETP.NE.AND P1, PT, R19, 0x20, PT ;  /* 0x000000201300780c */ /* 0x000fe40003f25270 */
[----:B------:R-:W-:Y:S02]  /*0d10*/  @P5 LOP3.LUT R3, R3, R18, RZ, 0x3c, !PT ;  /* 0x0000001203035212 */ /* 0x000fe400078e3cff */
[----:B------:R-:W-:Y:S02]  /*0d20*/  @P6 LOP3.LUT R4, R4, R21, RZ, 0x3c, !PT ;  /* 0x0000001504046212 */ /* 0x000fe400078e3cff */
[----:B---3--:R-:W-:-:S04]  /*0d30*/  @P6 LOP3.LUT R3, R3, R22, RZ, 0x3c, !PT ;  /* 0x0000001603036212 */ /* 0x008fc800078e3cff */
[----:B--2---:R-:W-:Y:S02]  /*0d40*/  @P0 LOP3.LUT R3, R3, R26, RZ, 0x3c, !PT ;  /* 0x0000001a03030212 */ /* 0x004fe400078e3cff */
[----:B----4-:R-:W-:Y:S02]  /*0d50*/  @P6 LOP3.LUT R2, R2, R23, RZ, 0x3c, !PT ;  /* 0x0000001702026212 */ /* 0x010fe400078e3cff */
[----:B------:R-:W-:Y:S02]  /*0d60*/  @P6 LOP3.LUT R5, R5, R20, RZ, 0x3c, !PT ;  /* 0x0000001405056212 */ /* 0x000fe400078e3cff */
[----:B------:R-:W-:Y:S02]  /*0d70*/  @P0 LOP3.LUT R2, R2, R27, RZ, 0x3c, !PT ;  /* 0x0000001b02020212 */ /* 0x000fe400078e3cff */
[----:B------:R-:W-:Y:S02]  /*0d80*/  @P0 LOP3.LUT R4, R4, R25, RZ, 0x3c, !PT ;  /* 0x0000001904040212 */ /* 0x000fe400078e3cff */
[----:B------:R-:W-:Y:S01]  /*0d90*/  @P0 LOP3.LUT R5, R5, R24, RZ, 0x3c, !PT ;  /* 0x0000001805050212 */ /* 0x000fe200078e3cff */
[----:B------:R-:W-:Y:S06]  /*0da0*/  @P1 BRA `(.L_x_5) ;  /* 0xfffffff400481947 */ /* 0x000fec000383ffff */
[----:B------:R-:W-:-:S05]  /*0db0*/  VIADD R17, R17, 0x1 ;  /* 0x0000000111117836 */ /* 0x000fca0000000000 */
[----:B------:R-:W-:-:S13]  /*0dc0*/  ISETP.NE.AND P0, PT, R17, 0x5, PT ;  /* 0x000000051100780c */ /* 0x000fda0003f05270 */
[----:B------:R-:W-:Y:S05]  /*0dd0*/  @P0 BRA `(.L_x_6) ;  /* 0xfffffff400300947 */ /* 0x000fea000383ffff */
[----:B------:R1:W-:Y:S01]  /*0de0*/  STG.E.64 desc[UR4][R6.64+0x8], R4 ;  /* 0x0000080406007986 */ /* 0x0003e2000c101b04 */
[----:B------:R-:W-:Y:S01]  /*0df0*/  VIADD R14, R14, 0x1 ;  /* 0x000000010e0e7836 */ /* 0x000fe20000000000 */
[----:B------:R-:W-:Y:S02]  /*0e00*/  LOP3.LUT R11, R13, 0x3, RZ, 0xc0, !PT ;  /* 0x000000030d0b7812 */ /* 0x000fe400078ec0ff */
[----:B------:R1:W-:Y:S02]  /*0e10*/  STG.E.64 desc[UR4][R6.64+0x10], R2 ;  /* 0x0000100206007986 */ /* 0x0003e4000c101b04 */
[----:B------:R-:W-:Y:S02]  /*0e20*/  ISETP.GE.U32.AND P0, PT, R14, R11, PT ;  /* 0x0000000b0e00720c */ /* 0x000fe40003f06070 */
[----:B------:R1:W-:Y:S11]  /*0e30*/  STG.E desc[UR4][R6.64+0x4], R15 ;  /* 0x0000040f06007986 */ /* 0x0003f6000c101904 */
[----:B------:R-:W-:Y:S05]  /*0e40*/  @!P0 BRA `(.L_x_7) ;  /* 0xfffffff400048947 */ /* 0x000fea000383ffff */
.L_x_4:
[----:B------:R-:W-:Y:S05]  /*0e50*/  BSYNC.RECONVERGENT B1 ;  /* 0x0000000000017941 */ /* 0x000fea0003800200 */
.L_x_3:
[C---:B------:R-:W-:Y:S01]  /*0e60*/  ISETP.GT.U32.AND P0, PT, R13.reuse, 0x3, PT ;  /* 0x000000030d00780c */ /* 0x040fe20003f04070 */
[----:B------:R-:W-:Y:S01]  /*0e70*/  VIADD R12, R12, 0x1 ;  /* 0x000000010c0c7836 */ /* 0x000fe20000000000 */
[--C-:B------:R-:W-:Y:S02]  /*0e80*/  SHF.R.U64 R13, R13, 0x2, R0.reuse ;  /* 0x000000020d0d7819 */ /* 0x100fe40000001200 */
[----:B------:R-:W-:Y:S02]  /*0e90*/  ISETP.GT.U32.AND.EX P0, PT, R0, RZ, PT, P0 ;  /* 0x000000ff0000720c */ /* 0x000fe40003f04100 */
[----:B------:R-:W-:-:S11]  /*0ea0*/  SHF.R.U32.HI R0, RZ, 0x2, R0 ;  /* 0x00000002ff007819 */ /* 0x000fd60000011600 */
[----:B------:R-:W-:Y:S05]  /*0eb0*/  @P0 BRA `(.L_x_8) ;  /* 0xfffffff000c80947 */ /* 0x000fea000383ffff */
.L_x_2:
[----:B------:R-:W-:Y:S05]  /*0ec0*/  BSYNC.RECONVERGENT B0 ;  /* 0x0000000000007941 */ /* 0x000fea0003800200 */
.L_x_1:
[----:B------:R-:W-:Y:S04]  /*0ed0*/  STG.E.64 desc[UR4][R6.64+0x18], RZ ;  /* 0x000018ff06007986 */ /* 0x000fe8000c101b04 */
[----:B------:R-:W-:Y:S04]  /*0ee0*/  STG.E desc[UR4][R6.64+0x20], RZ ;  /* 0x000020ff06007986 */ /* 0x000fe8000c101904 */
[----:B------:R-:W-:Y:S01]  /*0ef0*/  STG.E.64 desc[UR4][R6.64+0x28], RZ ;  /* 0x000028ff06007986 */ /* 0x000fe2000c101b04 */
[----:B------:R-:W-:Y:S05]  /*0f00*/  EXIT ;  /* 0x000000000000794d */ /* 0x000fea0003800000 */
.L_x_9:
        /* <DEDUP_REMOVED lines=15> */
.L_x_11:


//--------------------- .nv.global.init           --------------------------
	.section	.nv.global.init,"aw",@progbits
	.align	4
.nv.global.init:
	.type		mrg32k3aM1SubSeq,@object
	.size		mrg32k3aM1SubSeq,(mrg32k3aM2SubSeq - mrg32k3aM1SubSeq)
mrg32k3aM1SubSeq:
        /*0000*/ 	.byte	0x0b, 0xcc, 0xee, 0x04, 0x73, 0x29, 0x8b, 0x6f, 0xf6, 0x53, 0x03, 0xf6, 0x23, 0xf6, 0xea, 0xda
        /* <DEDUP_REMOVED lines=125> */
	.type		mrg32k3aM2SubSeq,@object
	.size		mrg32k3aM2SubSeq,(mrg32k3aM1 - mrg32k3aM2SubSeq)
mrg32k3aM2SubSeq:
        /* <DEDUP_REMOVED lines=126> */
	.type		mrg32k3aM1,@object
	.size		mrg32k3aM1,(mrg32k3aM1Seq - mrg32k3aM1)
mrg32k3aM1:
        /* <DEDUP_REMOVED lines=144> */
	.type		mrg32k3aM1Seq,@object
	.size		mrg32k3aM1Seq,(mrg32k3aM2 - mrg32k3aM1Seq)
mrg32k3aM1Seq:
        /* <DEDUP_REMOVED lines=144> */
	.type		mrg32k3aM2,@object
	.size		mrg32k3aM2,(mrg32k3aM2Seq - mrg32k3aM2)
mrg32k3aM2:
        /* <DEDUP_REMOVED lines=144> */
	.type		mrg32k3aM2Seq,@object
	.size		mrg32k3aM2Seq,(precalc_xorwow_matrix - mrg32k3aM2Seq)
mrg32k3aM2Seq:
        /* <DEDUP_REMOVED lines=144> */
	.type		precalc_xorwow_matrix,@object
	.size		precalc_xorwow_matrix,(precalc_xorwow_offset_matrix - precalc_xorwow_matrix)
precalc_xorwow_matrix:
        /* <DEDUP_REMOVED lines=6400> */
	.type		precalc_xorwow_offset_matrix,@object
	.size		precalc_xorwow_offset_matrix,(.L_1 - precalc_xorwow_offset_matrix)
precalc_xorwow_offset_matrix:
        /* <DEDUP_REMOVED lines=6400> */
.L_1:


//--------------------- .nv.shared.reserved.0     --------------------------
	.section	.nv.shared.reserved.0,"aw",@nobits
	.weak		__nv_reservedSMEM_offset_0_alias
	.size		__nv_reservedSMEM_offset_0_alias, 0, 64
	.other		__nv_reservedSMEM_offset_0_alias,@"STO_CUDA_RESERVED_SHARED STV_DEFAULT"
__nv_reservedSMEM_offset_0_alias:
	.zero		0
	.zero		64


//--------------------- .nv.constant0.generate_random_bytes --------------------------
	.section	.nv.constant0.generate_random_bytes,"a",@progbits
	.sectionflags	@""
	.align	4
.nv.constant0.generate_random_bytes:
	.zero		916


//--------------------- .nv.constant0.init_curand_states --------------------------
	.section	.nv.constant0.init_curand_states,"a",@progbits
	.sectionflags	@""
	.align	4
.nv.constant0.init_curand_states:
	.zero		916


//--------------------- SYMBOLS --------------------------

	.type		.nv.reservedSmem.offset0,@object
	.size		.nv.reservedSmem.offset0,0x4
